	.target	sm_90a

	.elftype	@"ET_EXEC"


//--------------------- .note.nv.tkinfo           --------------------------
	.section	.note.nv.tkinfo,"",@"SHT_NOTE"
	.sectionflags	@"SHF_NOTE_NV_TKINFO"
	.tkinfo
        /*0018*/ 	.word	0x00000002
        /*0030*/ 	.string	""
        /*0030*/ 	.string	"ptxas"
        /*0030*/ 	.string	"Cuda compilation tools, release 13.0, V13.0.88"
        /*0030*/ 	.string	"Build cuda_13.0.r13.0/compiler.36424714_0"
        /*0030*/ 	.string	"-arch sm_90a -m 64 "



//--------------------- .note.nv.cuinfo           --------------------------
	.section	.note.nv.cuinfo,"",@"SHT_NOTE"
	.sectionflags	@"SHF_NOTE_NV_CUINFO"
        /*0018*/ 	.short	0x0002
        /*001a*/ 	.short	0x005a
        /*001c*/ 	.short	0x0082
	.zero		2


//--------------------- .nv.info                  --------------------------
	.section	.nv.info,"",@"SHT_CUDA_INFO"
	.align	4


	//----- nvinfo : EIATTR_REGCOUNT
	.align		4
        /*0000*/ 	.byte	0x04, 0x2f
        /*0002*/ 	.short	(.L_12 - .L_11)
	.align		4
.L_11:
        /*0004*/ 	.word	index@(_ZN7cutlass13device_kernelINS_4gemm6kernel13GemmUniversalIN4cute5tupleIJiiiiEEENS1_10collective13CollectiveMmaINS1_37MainloopSm90TmaGmmaWarpSpecializedFP8ILi3ENS5_IJNS4_1CILi1EEESB_SB_EEENS1_35KernelTmaWarpSpecializedCooperativeEEENS5_IJNSA_ILi256EEENSA_ILi64EEENSA_ILi128EEEEEENS_12float_e5m2_tENS5_IJlSB_lEEESJ_SK_NS4_8TiledMMAINS4_8MMA_AtomIJNS4_4SM904GMMA30MMA_64x64x32_F32E5M2E5M2_SS_TNILNSO_7ScaleInE1ELSQ_1EEEEEENS4_6LayoutINS5_IJNSA_ILi2EEESB_SB_EEENS5_IJSB_NSA_ILi0EEESW_EEEEENS5_IJNS4_10UnderscoreESZ_SZ_EEEEENS4_13SM90_TMA_LOADENS4_14ComposedLayoutINS4_7SwizzleILi3ELi4ELi3EEENS4_18smem_ptr_flag_bitsILi8EEENST_INS5_IJNSA_ILi8EEESH_EEENS5_IJSH_SB_EEEEEEEvNS4_8identityES12_S1C_vS1D_EENS_8epilogue10collective6detail29Sm90TmaWarpSpecializedAdapterINS1G_15DefaultEpilogueISJ_SK_SK_NS1F_6thread17LinearCombinationISJ_Li1EffLNS1K_9ScaleType4KindE0ELNS_15FloatRoundStyleE2ESJ_EENS1_15EpilogueDefaultEEEEEvvEEEEvNT_6ParamsE)
        /*0008*/ 	.word	0x000000a8


	//----- nvinfo : EIATTR_FRAME_SIZE
	.align		4
.L_12:
        /*000c*/ 	.byte	0x04, 0x11
        /*000e*/ 	.short	(.L_14 - .L_13)
	.align		4
.L_13:
        /*0010*/ 	.word	index@(_ZN7cutlass13device_kernelINS_4gemm6kernel13GemmUniversalIN4cute5tupleIJiiiiEEENS1_10collective13CollectiveMmaINS1_37MainloopSm90TmaGmmaWarpSpecializedFP8ILi3ENS5_IJNS4_1CILi1EEESB_SB_EEENS1_35KernelTmaWarpSpecializedCooperativeEEENS5_IJNSA_ILi256EEENSA_ILi64EEENSA_ILi128EEEEEENS_12float_e5m2_tENS5_IJlSB_lEEESJ_SK_NS4_8TiledMMAINS4_8MMA_AtomIJNS4_4SM904GMMA30MMA_64x64x32_F32E5M2E5M2_SS_TNILNSO_7ScaleInE1ELSQ_1EEEEEENS4_6LayoutINS5_IJNSA_ILi2EEESB_SB_EEENS5_IJSB_NSA_ILi0EEESW_EEEEENS5_IJNS4_10UnderscoreESZ_SZ_EEEEENS4_13SM90_TMA_LOADENS4_14ComposedLayoutINS4_7SwizzleILi3ELi4ELi3EEENS4_18smem_ptr_flag_bitsILi8EEENST_INS5_IJNSA_ILi8EEESH_EEENS5_IJSH_SB_EEEEEEEvNS4_8identityES12_S1C_vS1D_EENS_8epilogue10collective6detail29Sm90TmaWarpSpecializedAdapterINS1G_15DefaultEpilogueISJ_SK_SK_NS1F_6thread17LinearCombinationISJ_Li1EffLNS1K_9ScaleType4KindE0ELNS_15FloatRoundStyleE2ESJ_EENS1_15EpilogueDefaultEEEEEvvEEEEvNT_6ParamsE)
        /*0014*/ 	.word	0x00000000


	//----- nvinfo : EIATTR_MIN_STACK_SIZE
	.align		4
.L_14:
        /*0018*/ 	.byte	0x04, 0x12
        /*001a*/ 	.short	(.L_16 - .L_15)
	.align		4
.L_15:
        /*001c*/ 	.word	index@(_ZN7cutlass13device_kernelINS_4gemm6kernel13GemmUniversalIN4cute5tupleIJiiiiEEENS1_10collective13CollectiveMmaINS1_37MainloopSm90TmaGmmaWarpSpecializedFP8ILi3ENS5_IJNS4_1CILi1EEESB_SB_EEENS1_35KernelTmaWarpSpecializedCooperativeEEENS5_IJNSA_ILi256EEENSA_ILi64EEENSA_ILi128EEEEEENS_12float_e5m2_tENS5_IJlSB_lEEESJ_SK_NS4_8TiledMMAINS4_8MMA_AtomIJNS4_4SM904GMMA30MMA_64x64x32_F32E5M2E5M2_SS_TNILNSO_7ScaleInE1ELSQ_1EEEEEENS4_6LayoutINS5_IJNSA_ILi2EEESB_SB_EEENS5_IJSB_NSA_ILi0EEESW_EEEEENS5_IJNS4_10UnderscoreESZ_SZ_EEEEENS4_13SM90_TMA_LOADENS4_14ComposedLayoutINS4_7SwizzleILi3ELi4ELi3EEENS4_18smem_ptr_flag_bitsILi8EEENST_INS5_IJNSA_ILi8EEESH_EEENS5_IJSH_SB_EEEEEEEvNS4_8identityES12_S1C_vS1D_EENS_8epilogue10collective6detail29Sm90TmaWarpSpecializedAdapterINS1G_15DefaultEpilogueISJ_SK_SK_NS1F_6thread17LinearCombinationISJ_Li1EffLNS1K_9ScaleType4KindE0ELNS_15FloatRoundStyleE2ESJ_EENS1_15EpilogueDefaultEEEEEvvEEEEvNT_6ParamsE)
        /*0020*/ 	.word	0x00000000
.L_16:


//--------------------- .nv.compat                --------------------------
	.section	.nv.compat,"",@"SHT_CUDA_COMPAT_INFO"
	.align	4
        /*0000*/ 	.byte	0x02, 0x09, 0x01, 0x00, 0x02, 0x02, 0x04, 0x00, 0x02, 0x05, 0x05, 0x00, 0x03, 0x07, 0x01, 0x01
        /*0010*/ 	.byte	0x02, 0x03, 0x01, 0x00, 0x02, 0x06, 0x01, 0x00, 0x04, 0x0b, 0x08, 0x00, 0x00, 0x00, 0x00, 0x00
        /*0020*/ 	.byte	0x00, 0x00, 0x00, 0x00


//--------------------- .nv.info._ZN7cutlass13device_kernelINS_4gemm6kernel13GemmUniversalIN4cute5tupleIJiiiiEEENS1_10collective13CollectiveMmaINS1_37MainloopSm90TmaGmmaWarpSpecializedFP8ILi3ENS5_IJNS4_1CILi1EEESB_SB_EEENS1_35KernelTmaWarpSpecializedCooperativeEEENS5_IJNSA_ILi256EEENSA_ILi64EEENSA_ILi128EEEEEENS_12float_e5m2_tENS5_IJlSB_lEEESJ_SK_NS4_8TiledMMAINS4_8MMA_AtomIJNS4_4SM904GMMA30MMA_64x64x32_F32E5M2E5M2_SS_TNILNSO_7ScaleInE1ELSQ_1EEEEEENS4_6LayoutINS5_IJNSA_ILi2EEESB_SB_EEENS5_IJSB_NSA_ILi0EEESW_EEEEENS5_IJNS4_10UnderscoreESZ_SZ_EEEEENS4_13SM90_TMA_LOADENS4_14ComposedLayoutINS4_7SwizzleILi3ELi4ELi3EEENS4_18smem_ptr_flag_bitsILi8EEENST_INS5_IJNSA_ILi8EEESH_EEENS5_IJSH_SB_EEEEEEEvNS4_8identityES12_S1C_vS1D_EENS_8epilogue10collective6detail29Sm90TmaWarpSpecializedAdapterINS1G_15DefaultEpilogueISJ_SK_SK_NS1F_6thread17LinearCombinationISJ_Li1EffLNS1K_9ScaleType4KindE0ELNS_15FloatRoundStyleE2ESJ_EENS1_15EpilogueDefaultEEEEEvvEEEEvNT_6ParamsE --------------------------
	.section	.nv.info._ZN7cutlass13device_kernelINS_4gemm6kernel13GemmUniversalIN4cute5tupleIJiiiiEEENS1_10collective13CollectiveMmaINS1_37MainloopSm90TmaGmmaWarpSpecializedFP8ILi3ENS5_IJNS4_1CILi1EEESB_SB_EEENS1_35KernelTmaWarpSpecializedCooperativeEEENS5_IJNSA_ILi256EEENSA_ILi64EEENSA_ILi128EEEEEENS_12float_e5m2_tENS5_IJlSB_lEEESJ_SK_NS4_8TiledMMAINS4_8MMA_AtomIJNS4_4SM904GMMA30MMA_64x64x32_F32E5M2E5M2_SS_TNILNSO_7ScaleInE1ELSQ_1EEEEEENS4_6LayoutINS5_IJNSA_ILi2EEESB_SB_EEENS5_IJSB_NSA_ILi0EEESW_EEEEENS5_IJNS4_10UnderscoreESZ_SZ_EEEEENS4_13SM90_TMA_LOADENS4_14ComposedLayoutINS4_7SwizzleILi3ELi4ELi3EEENS4_18smem_ptr_flag_bitsILi8EEENST_INS5_IJNSA_ILi8EEESH_EEENS5_IJSH_SB_EEEEEEEvNS4_8identityES12_S1C_vS1D_EENS_8epilogue10collective6detail29Sm90TmaWarpSpecializedAdapterINS1G_15DefaultEpilogueISJ_SK_SK_NS1F_6thread17LinearCombinationISJ_Li1EffLNS1K_9ScaleType4KindE0ELNS_15FloatRoundStyleE2ESJ_EENS1_15EpilogueDefaultEEEEEvvEEEEvNT_6ParamsE,"",@"SHT_CUDA_INFO"
	.sectionflags	@""
	.align	4


	//----- nvinfo : EIATTR_CUDA_API_VERSION
	.align		4
        /*0000*/ 	.byte	0x04, 0x37
        /*0002*/ 	.short	(.L_18 - .L_17)
.L_17:
        /*0004*/ 	.word	0x00000082


	//----- nvinfo : EIATTR_KPARAM_INFO
	.align		4
.L_18:
        /*0008*/ 	.byte	0x04, 0x17
        /*000a*/ 	.short	(.L_20 - .L_19)
.L_19:
        /*000c*/ 	.word	0x00000000
        /*0010*/ 	.short	0x0000
        /*0012*/ 	.short	0x0070
        /*0014*/ 	.byte	0x00, 0xf0, 0x01, 0x10


	//----- nvinfo : EIATTR_SPARSE_MMA_MASK
	.align		4
.L_20:
        /*0018*/ 	.byte	0x03, 0x50
        /*001a*/ 	.short	0x0000


	//----- nvinfo : EIATTR_MAXREG_COUNT
	.align		4
        /*001c*/ 	.byte	0x03, 0x1b
        /*001e*/ 	.short	0x00a8


	//----- nvinfo : EIATTR_NUM_BARRIERS
	.align		4
        /*0020*/ 	.byte	0x02, 0x4c
        /*0022*/ 	.byte	0x01
	.zero		1


	//----- nvinfo : EIATTR_MERCURY_ISA_VERSION
	.align		4
        /*0024*/ 	.byte	0x03, 0x5f
        /*0026*/ 	.short	0x0101


	//----- nvinfo : EIATTR_INT_WARP_WIDE_INSTR_OFFSETS
	.align		4
        /*0028*/ 	.byte	0x04, 0x31
        /*002a*/ 	.short	(.L_22 - .L_21)


	//   ....[0]....
.L_21:
        /*002c*/ 	.word	0x000003b0


	//   ....[1]....
        /*0030*/ 	.word	0x000003c0


	//   ....[2]....
        /*0034*/ 	.word	0x000004b0


	//----- nvinfo : EIATTR_COOP_GROUP_MASK_REGIDS
	.align		4
.L_22:
        /*0038*/ 	.byte	0x04, 0x29
        /*003a*/ 	.short	(.L_24 - .L_23)


	//   ....[0]....
.L_23:
        /*003c*/ 	.word	0xffffffff


	//   ....[1]....
        /*0040*/ 	.word	0xffffffff


	//   ....[2]....
        /*0044*/ 	.word	0xffffffff


	//   ....[3]....
        /*0048*/ 	.word	0xffffffff


	//   ....[4]....
        /*004c*/ 	.word	0xffffffff


	//----- nvinfo : EIATTR_COOP_GROUP_INSTR_OFFSETS
	.align		4
.L_24:
        /*0050*/ 	.byte	0x04, 0x28
        /*0052*/ 	.short	(.L_26 - .L_25)


	//   ....[0]....
.L_25:
        /*0054*/ 	.word	0x00000060


	//   ....[1]....
        /*0058*/ 	.word	0x00000070


	//   ....[2]....
        /*005c*/ 	.word	0x00000130


	//   ....[3]....
        /*0060*/ 	.word	0x000002a0


	//   ....[4]....
        /*0064*/ 	.word	0x00000fa0


	//----- nvinfo : EIATTR_REG_RECONFIG
	.align		4
.L_26:
        /*0068*/ 	.byte	0x01, 0x54
	.zero		2


	//----- nvinfo : EIATTR_MBARRIER_INSTR_OFFSETS
	.align		4
        /*006c*/ 	.byte	0x04, 0x39
        /*006e*/ 	.short	(.L_28 - .L_27)


	//   ....[0]....
.L_27:
        /*0070*/ 	.word	0x00000230
        /*0074*/ 	.word	0x000000ff
        /*0078*/ 	.word	0x00000000
        /*007c*/ 	.short	0x0100
        /*007e*/ 	.byte	0x08
	.zero		1


	//   ....[1]....
        /*0080*/ 	.word	0x00000240
        /*0084*/ 	.word	0x000000ff
        /*0088*/ 	.word	0x00000018
        /*008c*/ 	.short	0x0100
        /*008e*/ 	.byte	0x08
	.zero		1


	//   ....[2]....
        /*0090*/ 	.word	0x00000250
        /*0094*/ 	.word	0x000000ff
        /*0098*/ 	.word	0x00000008
        /*009c*/ 	.short	0x0100
        /*009e*/ 	.byte	0x08
	.zero		1


	//   ....[3]....
        /*00a0*/ 	.word	0x00000260
        /*00a4*/ 	.word	0x000000ff
        /*00a8*/ 	.word	0x00000020
        /*00ac*/ 	.short	0x0100
        /*00ae*/ 	.byte	0x08
	.zero		1


	//   ....[4]....
        /*00b0*/ 	.word	0x00000270
        /*00b4*/ 	.word	0x000000ff
        /*00b8*/ 	.word	0x00000010
        /*00bc*/ 	.short	0x0100
        /*00be*/ 	.byte	0x08
	.zero		1


	//   ....[5]....
        /*00c0*/ 	.word	0x00000280
        /*00c4*/ 	.word	0x000000ff
        /*00c8*/ 	.word	0x00000028
        /*00cc*/ 	.short	0x0100
        /*00ce*/ 	.byte	0x08
	.zero		1


	//   ....[6]....
        /*00d0*/ 	.word	0x00000500
        /*00d4*/ 	.word	0x000000ff
        /*00d8*/ 	.word	0x00000040
        /*00dc*/ 	.short	0x0100
        /*00de*/ 	.byte	0x06
	.zero		1


	//   ....[7]....
        /*00e0*/ 	.word	0x00000560
        /*00e4*/ 	.word	0x000000ff
        /*00e8*/ 	.word	0x00000048
        /*00ec*/ 	.short	0x0100
        /*00ee*/ 	.byte	0x06
	.zero		1


	//   ....[8]....
        /*00f0*/ 	.word	0x000014d0
        /*00f4*/ 	.word	0x000000ff
        /*00f8*/ 	.word	0x00000000
        /*00fc*/ 	.short	0x010a
        /*00fe*/ 	.byte	0x06
	.zero		1


	//   ....[9]....
        /*0100*/ 	.word	0x00001510
        /*0104*/ 	.word	0x000000ff
        /*0108*/ 	.word	0x00000000
        /*010c*/ 	.short	0x010a
        /*010e*/ 	.byte	0x06
	.zero		1


	//   ....[10]....
        /*0110*/ 	.word	0x00002000
        /*0114*/ 	.word	0x000000ff
        /*0118*/ 	.word	0x00000000
        /*011c*/ 	.short	0x010a
        /*011e*/ 	.byte	0x0e
	.zero		1


	//   ....[11]....
        /*0120*/ 	.word	0x00002040
        /*0124*/ 	.word	0x000000ff
        /*0128*/ 	.word	0x00000000
        /*012c*/ 	.short	0x010a
        /*012e*/ 	.byte	0x0e
	.zero		1


	//   ....[12]....
        /*0130*/ 	.word	0x00002830
        /*0134*/ 	.word	0x000000ff
        /*0138*/ 	.word	0x00000000
        /*013c*/ 	.short	0x0101
        /*013e*/ 	.byte	0x08
	.zero		1


	//   ....[13]....
        /*0140*/ 	.word	0x00002e80
        /*0144*/ 	.word	0x000000ff
        /*0148*/ 	.word	0x00000000
        /*014c*/ 	.short	0x0101
        /*014e*/ 	.byte	0x08
	.zero		1


	//   ....[14]....
        /*0150*/ 	.word	0x00008990
        /*0154*/ 	.word	0x00000013
        /*0158*/ 	.word	0x00000018
        /*015c*/ 	.short	0x010a
        /*015e*/ 	.byte	0x3f
	.zero		1


	//   ....[15]....
        /*0160*/ 	.word	0x00008d30
        /*0164*/ 	.word	0x00000008
        /*0168*/ 	.word	0x00000048
        /*016c*/ 	.short	0x0101
        /*016e*/ 	.byte	0x3f
	.zero		1


	//   ....[16]....
        /*0170*/ 	.word	0x00009440
        /*0174*/ 	.word	0x00000004
        /*0178*/ 	.word	0x00000000
        /*017c*/ 	.short	0x010a
        /*017e*/ 	.byte	0x3f
	.zero		1


	//   ....[17]....
        /*0180*/ 	.word	0x000094c0
        /*0184*/ 	.word	0x00000006
        /*0188*/ 	.word	0x00000000
        /*018c*/ 	.short	0x010a
        /*018e*/ 	.byte	0x3f
	.zero		1


	//   ....[18]....
        /*0190*/ 	.word	0x00009550
        /*0194*/ 	.word	0x00000003
        /*0198*/ 	.word	0x00000000
        /*019c*/ 	.short	0x010a
        /*019e*/ 	.byte	0x3f
	.zero		1


	//   ....[19]....
        /*01a0*/ 	.word	0x000095c0
        /*01a4*/ 	.word	0x0000000b
        /*01a8*/ 	.word	0x00000000
        /*01ac*/ 	.short	0x010a
        /*01ae*/ 	.byte	0x3f
	.zero		1


	//   ....[20]....
        /*01b0*/ 	.word	0x00009620
        /*01b4*/ 	.word	0x0000000c
        /*01b8*/ 	.word	0x00000000
        /*01bc*/ 	.short	0x010a
        /*01be*/ 	.byte	0x3f
	.zero		1


	//   ....[21]....
        /*01c0*/ 	.word	0x000096f0
        /*01c4*/ 	.word	0x00000013
        /*01c8*/ 	.word	0x00000018
        /*01cc*/ 	.short	0x010a
        /*01ce*/ 	.byte	0x3f
	.zero		1


	//   ....[22]....
        /*01d0*/ 	.word	0x000097d0
        /*01d4*/ 	.word	0x00000004
        /*01d8*/ 	.word	0x00000000
        /*01dc*/ 	.short	0x010a
        /*01de*/ 	.byte	0x3f
	.zero		1


	//   ....[23]....
        /*01e0*/ 	.word	0x00009820
        /*01e4*/ 	.word	0x00000006
        /*01e8*/ 	.word	0x00000000
        /*01ec*/ 	.short	0x010a
        /*01ee*/ 	.byte	0x3f
	.zero		1


	//----- nvinfo : EIATTR_NUM_MBARRIERS
	.align		4
.L_28:
        /*01f0*/ 	.byte	0x03, 0x38
        /*01f2*/ 	.short	0x0008


	//----- nvinfo : EIATTR_EXIT_INSTR_OFFSETS
	.align		4
        /*01f4*/ 	.byte	0x04, 0x1c
        /*01f6*/ 	.short	(.L_30 - .L_29)


	//   ....[0]....
.L_29:
        /*01f8*/ 	.word	0x000005b0


	//   ....[1]....
        /*01fc*/ 	.word	0x00000e70


	//   ....[2]....
        /*0200*/ 	.word	0x00008000


	//   ....[3]....
        /*0204*/ 	.word	0x00008630


	//   ....[4]....
        /*0208*/ 	.word	0x000095a0


	//----- nvinfo : EIATTR_MAX_THREADS
	.align		4
.L_30:
        /*020c*/ 	.byte	0x04, 0x05
        /*020e*/ 	.short	(.L_32 - .L_31)
.L_31:
        /*0210*/ 	.word	0x00000180
        /*0214*/ 	.word	0x00000001
        /*0218*/ 	.word	0x00000001


	//----- nvinfo : EIATTR_CRS_STACK_SIZE
	.align		4
.L_32:
        /*021c*/ 	.byte	0x04, 0x1e
        /*021e*/ 	.short	(.L_34 - .L_33)
.L_33:
        /*0220*/ 	.word	0x00000000


	//----- nvinfo : EIATTR_CBANK_PARAM_SIZE
	.align		4
.L_34:
        /*0224*/ 	.byte	0x03, 0x19
        /*0226*/ 	.short	0x0470


	//----- nvinfo : EIATTR_PARAM_CBANK
	.align		4
        /*0228*/ 	.byte	0x04, 0x0a
        /*022a*/ 	.short	(.L_36 - .L_35)
	.align		4
.L_35:
        /*022c*/ 	.word	index@(.nv.constant0._ZN7cutlass13device_kernelINS_4gemm6kernel13GemmUniversalIN4cute5tupleIJiiiiEEENS1_10collective13CollectiveMmaINS1_37MainloopSm90TmaGmmaWarpSpecializedFP8ILi3ENS5_IJNS4_1CILi1EEESB_SB_EEENS1_35KernelTmaWarpSpecializedCooperativeEEENS5_IJNSA_ILi256EEENSA_ILi64EEENSA_ILi128EEEEEENS_12float_e5m2_tENS5_IJlSB_lEEESJ_SK_NS4_8TiledMMAINS4_8MMA_AtomIJNS4_4SM904GMMA30MMA_64x64x32_F32E5M2E5M2_SS_TNILNSO_7ScaleInE1ELSQ_1EEEEEENS4_6LayoutINS5_IJNSA_ILi2EEESB_SB_EEENS5_IJSB_NSA_ILi0EEESW_EEEEENS5_IJNS4_10UnderscoreESZ_SZ_EEEEENS4_13SM90_TMA_LOADENS4_14ComposedLayoutINS4_7SwizzleILi3ELi4ELi3EEENS4_18smem_ptr_flag_bitsILi8EEENST_INS5_IJNSA_ILi8EEESH_EEENS5_IJSH_SB_EEEEEEEvNS4_8identityES12_S1C_vS1D_EENS_8epilogue10collective6detail29Sm90TmaWarpSpecializedAdapterINS1G_15DefaultEpilogueISJ_SK_SK_NS1F_6thread17LinearCombinationISJ_Li1EffLNS1K_9ScaleType4KindE0ELNS_15FloatRoundStyleE2ESJ_EENS1_15EpilogueDefaultEEEEEvvEEEEvNT_6ParamsE)
        /*0230*/ 	.short	0x0210
        /*0232*/ 	.short	0x0470


	//----- nvinfo : EIATTR_SW_WAR
	.align		4
.L_36:
        /*0234*/ 	.byte	0x04, 0x36
        /*0236*/ 	.short	(.L_38 - .L_37)
.L_37:
        /*0238*/ 	.word	0x00000008
.L_38:


//--------------------- .nv.callgraph             --------------------------
	.section	.nv.callgraph,"",@"SHT_CUDA_CALLGRAPH"
	.align	4
	.sectionentsize	8
	.align		4
        /*0000*/ 	.word	0x00000000
	.align		4
        /*0004*/ 	.word	0xffffffff
	.align		4
        /*0008*/ 	.word	0x00000000
	.align		4
        /*000c*/ 	.word	0xfffffffe
	.align		4
        /*0010*/ 	.word	0x00000000
	.align		4
        /*0014*/ 	.word	0xfffffffd
	.align		4
        /*0018*/ 	.word	0x00000000
	.align		4
        /*001c*/ 	.word	0xfffffffc


//--------------------- .nv.constant4             --------------------------
	.section	.nv.constant4,"a",@progbits
	.align	8
	.align		8
.nv.constant4:
        /*0000*/ 	.dword	_ZN40_INTERNAL_b22c405f_4_k_cu_2851196f_232424cuda3std3__45__cpo5beginE
	.align		8
        /*0008*/ 	.dword	_ZN40_INTERNAL_b22c405f_4_k_cu_2851196f_232424cuda3std3__45__cpo3endE
	.align		8
        /*0010*/ 	.dword	_ZN40_INTERNAL_b22c405f_4_k_cu_2851196f_232424cuda3std3__45__cpo6cbeginE
	.align		8
        /*0018*/ 	.dword	_ZN40_INTERNAL_b22c405f_4_k_cu_2851196f_232424cuda3std3__45__cpo4cendE
	.align		8
        /*0020*/ 	.dword	_ZN40_INTERNAL_b22c405f_4_k_cu_2851196f_232424cuda3std3__442_GLOBAL__N__b22c405f_4_k_cu_2851196f_232426ignoreE
	.align		8
        /*0028*/ 	.dword	_ZN40_INTERNAL_b22c405f_4_k_cu_2851196f_232424cuda3std3__419piecewise_constructE
	.align		8
        /*0030*/ 	.dword	_ZN40_INTERNAL_b22c405f_4_k_cu_2851196f_232424cuda3std3__48in_placeE
	.align		8
        /*0038*/ 	.dword	_ZN40_INTERNAL_b22c405f_4_k_cu_2851196f_232424cuda3std6ranges3__45__cpo4swapE
	.align		8
        /*0040*/ 	.dword	_ZN40_INTERNAL_b22c405f_4_k_cu_2851196f_232424cuda3std6ranges3__45__cpo9iter_moveE
	.align		8
        /*0048*/ 	.dword	_ZN40_INTERNAL_b22c405f_4_k_cu_2851196f_232424cute7productE
	.align		8
        /*0050*/ 	.dword	_ZN40_INTERNAL_b22c405f_4_k_cu_2851196f_232424cute1_E


//--------------------- .text._ZN7cutlass13device_kernelINS_4gemm6kernel13GemmUniversalIN4cute5tupleIJiiiiEEENS1_10collective13CollectiveMmaINS1_37MainloopSm90TmaGmmaWarpSpecializedFP8ILi3ENS5_IJNS4_1CILi1EEESB_SB_EEENS1_35KernelTmaWarpSpecializedCooperativeEEENS5_IJNSA_ILi256EEENSA_ILi64EEENSA_ILi128EEEEEENS_12float_e5m2_tENS5_IJlSB_lEEESJ_SK_NS4_8TiledMMAINS4_8MMA_AtomIJNS4_4SM904GMMA30MMA_64x64x32_F32E5M2E5M2_SS_TNILNSO_7ScaleInE1ELSQ_1EEEEEENS4_6LayoutINS5_IJNSA_ILi2EEESB_SB_EEENS5_IJSB_NSA_ILi0EEESW_EEEEENS5_IJNS4_10UnderscoreESZ_SZ_EEEEENS4_13SM90_TMA_LOADENS4_14ComposedLayoutINS4_7SwizzleILi3ELi4ELi3EEENS4_18smem_ptr_flag_bitsILi8EEENST_INS5_IJNSA_ILi8EEESH_EEENS5_IJSH_SB_EEEEEEEvNS4_8identityES12_S1C_vS1D_EENS_8epilogue10collective6detail29Sm90TmaWarpSpecializedAdapterINS1G_15DefaultEpilogueISJ_SK_SK_NS1F_6thread17LinearCombinationISJ_Li1EffLNS1K_9ScaleType4KindE0ELNS_15FloatRoundStyleE2ESJ_EENS1_15EpilogueDefaultEEEEEvvEEEEvNT_6ParamsE --------------------------
	.section	.text._ZN7cutlass13device_kernelINS_4gemm6kernel13GemmUniversalIN4cute5tupleIJiiiiEEENS1_10collective13CollectiveMmaINS1_37MainloopSm90TmaGmmaWarpSpecializedFP8ILi3ENS5_IJNS4_1CILi1EEESB_SB_EEENS1_35KernelTmaWarpSpecializedCooperativeEEENS5_IJNSA_ILi256EEENSA_ILi64EEENSA_ILi128EEEEEENS_12float_e5m2_tENS5_IJlSB_lEEESJ_SK_NS4_8TiledMMAINS4_8MMA_AtomIJNS4_4SM904GMMA30MMA_64x64x32_F32E5M2E5M2_SS_TNILNSO_7ScaleInE1ELSQ_1EEEEEENS4_6LayoutINS5_IJNSA_ILi2EEESB_SB_EEENS5_IJSB_NSA_ILi0EEESW_EEEEENS5_IJNS4_10UnderscoreESZ_SZ_EEEEENS4_13SM90_TMA_LOADENS4_14ComposedLayoutINS4_7SwizzleILi3ELi4ELi3EEENS4_18smem_ptr_flag_bitsILi8EEENST_INS5_IJNSA_ILi8EEESH_EEENS5_IJSH_SB_EEEEEEEvNS4_8identityES12_S1C_vS1D_EENS_8epilogue10collective6detail29Sm90TmaWarpSpecializedAdapterINS1G_15DefaultEpilogueISJ_SK_SK_NS1F_6thread17LinearCombinationISJ_Li1EffLNS1K_9ScaleType4KindE0ELNS_15FloatRoundStyleE2ESJ_EENS1_15EpilogueDefaultEEEEEvvEEEEvNT_6ParamsE,"ax",@progbits
	.align	128
.text._ZN7cutlass13device_kernelINS_4gemm6kernel13GemmUniversalIN4cute5tupleIJiiiiEEENS1_10collective13CollectiveMmaINS1_37MainloopSm90TmaGmmaWarpSpecializedFP8ILi3ENS5_IJNS4_1CILi1EEESB_SB_EEENS1_35KernelTmaWarpSpecializedCooperativeEEENS5_IJNSA_ILi256EEENSA_ILi64EEENSA_ILi128EEEEEENS_12float_e5m2_tENS5_IJlSB_lEEESJ_SK_NS4_8TiledMMAINS4_8MMA_AtomIJNS4_4SM904GMMA30MMA_64x64x32_F32E5M2E5M2_SS_TNILNSO_7ScaleInE1ELSQ_1EEEEEENS4_6LayoutINS5_IJNSA_ILi2EEESB_SB_EEENS5_IJSB_NSA_ILi0EEESW_EEEEENS5_IJNS4_10UnderscoreESZ_SZ_EEEEENS4_13SM90_TMA_LOADENS4_14ComposedLayoutINS4_7SwizzleILi3ELi4ELi3EEENS4_18smem_ptr_flag_bitsILi8EEENST_INS5_IJNSA_ILi8EEESH_EEENS5_IJSH_SB_EEEEEEEvNS4_8identityES12_S1C_vS1D_EENS_8epilogue10collective6detail29Sm90TmaWarpSpecializedAdapterINS1G_15DefaultEpilogueISJ_SK_SK_NS1F_6thread17LinearCombinationISJ_Li1EffLNS1K_9ScaleType4KindE0ELNS_15FloatRoundStyleE2ESJ_EENS1_15EpilogueDefaultEEEEEvvEEEEvNT_6ParamsE:
        .type           _ZN7cutlass13device_kernelINS_4gemm6kernel13GemmUniversalIN4cute5tupleIJiiiiEEENS1_10collective13CollectiveMmaINS1_37MainloopSm90TmaGmmaWarpSpecializedFP8ILi3ENS5_IJNS4_1CILi1EEESB_SB_EEENS1_35KernelTmaWarpSpecializedCooperativeEEENS5_IJNSA_ILi256EEENSA_ILi64EEENSA_ILi128EEEEEENS_12float_e5m2_tENS5_IJlSB_lEEESJ_SK_NS4_8TiledMMAINS4_8MMA_AtomIJNS4_4SM904GMMA30MMA_64x64x32_F32E5M2E5M2_SS_TNILNSO_7ScaleInE1ELSQ_1EEEEEENS4_6LayoutINS5_IJNSA_ILi2EEESB_SB_EEENS5_IJSB_NSA_ILi0EEESW_EEEEENS5_IJNS4_10UnderscoreESZ_SZ_EEEEENS4_13SM90_TMA_LOADENS4_14ComposedLayoutINS4_7SwizzleILi3ELi4ELi3EEENS4_18smem_ptr_flag_bitsILi8EEENST_INS5_IJNSA_ILi8EEESH_EEENS5_IJSH_SB_EEEEEEEvNS4_8identityES12_S1C_vS1D_EENS_8epilogue10collective6detail29Sm90TmaWarpSpecializedAdapterINS1G_15DefaultEpilogueISJ_SK_SK_NS1F_6thread17LinearCombinationISJ_Li1EffLNS1K_9ScaleType4KindE0ELNS_15FloatRoundStyleE2ESJ_EENS1_15EpilogueDefaultEEEEEvvEEEEvNT_6ParamsE,@function
        .size           _ZN7cutlass13device_kernelINS_4gemm6kernel13GemmUniversalIN4cute5tupleIJiiiiEEENS1_10collective13CollectiveMmaINS1_37MainloopSm90TmaGmmaWarpSpecializedFP8ILi3ENS5_IJNS4_1CILi1EEESB_SB_EEENS1_35KernelTmaWarpSpecializedCooperativeEEENS5_IJNSA_ILi256EEENSA_ILi64EEENSA_ILi128EEEEEENS_12float_e5m2_tENS5_IJlSB_lEEESJ_SK_NS4_8TiledMMAINS4_8MMA_AtomIJNS4_4SM904GMMA30MMA_64x64x32_F32E5M2E5M2_SS_TNILNSO_7ScaleInE1ELSQ_1EEEEEENS4_6LayoutINS5_IJNSA_ILi2EEESB_SB_EEENS5_IJSB_NSA_ILi0EEESW_EEEEENS5_IJNS4_10UnderscoreESZ_SZ_EEEEENS4_13SM90_TMA_LOADENS4_14ComposedLayoutINS4_7SwizzleILi3ELi4ELi3EEENS4_18smem_ptr_flag_bitsILi8EEENST_INS5_IJNSA_ILi8EEESH_EEENS5_IJSH_SB_EEEEEEEvNS4_8identityES12_S1C_vS1D_EENS_8epilogue10collective6detail29Sm90TmaWarpSpecializedAdapterINS1G_15DefaultEpilogueISJ_SK_SK_NS1F_6thread17LinearCombinationISJ_Li1EffLNS1K_9ScaleType4KindE0ELNS_15FloatRoundStyleE2ESJ_EENS1_15EpilogueDefaultEEEEEvvEEEEvNT_6ParamsE,(.L_x_199 - _ZN7cutlass13device_kernelINS_4gemm6kernel13GemmUniversalIN4cute5tupleIJiiiiEEENS1_10collective13CollectiveMmaINS1_37MainloopSm90TmaGmmaWarpSpecializedFP8ILi3ENS5_IJNS4_1CILi1EEESB_SB_EEENS1_35KernelTmaWarpSpecializedCooperativeEEENS5_IJNSA_ILi256EEENSA_ILi64EEENSA_ILi128EEEEEENS_12float_e5m2_tENS5_IJlSB_lEEESJ_SK_NS4_8TiledMMAINS4_8MMA_AtomIJNS4_4SM904GMMA30MMA_64x64x32_F32E5M2E5M2_SS_TNILNSO_7ScaleInE1ELSQ_1EEEEEENS4_6LayoutINS5_IJNSA_ILi2EEESB_SB_EEENS5_IJSB_NSA_ILi0EEESW_EEEEENS5_IJNS4_10UnderscoreESZ_SZ_EEEEENS4_13SM90_TMA_LOADENS4_14ComposedLayoutINS4_7SwizzleILi3ELi4ELi3EEENS4_18smem_ptr_flag_bitsILi8EEENST_INS5_IJNSA_ILi8EEESH_EEENS5_IJSH_SB_EEEEEEEvNS4_8identityES12_S1C_vS1D_EENS_8epilogue10collective6detail29Sm90TmaWarpSpecializedAdapterINS1G_15DefaultEpilogueISJ_SK_SK_NS1F_6thread17LinearCombinationISJ_Li1EffLNS1K_9ScaleType4KindE0ELNS_15FloatRoundStyleE2ESJ_EENS1_15EpilogueDefaultEEEEEvvEEEEvNT_6ParamsE)
        .other          _ZN7cutlass13device_kernelINS_4gemm6kernel13GemmUniversalIN4cute5tupleIJiiiiEEENS1_10collective13CollectiveMmaINS1_37MainloopSm90TmaGmmaWarpSpecializedFP8ILi3ENS5_IJNS4_1CILi1EEESB_SB_EEENS1_35KernelTmaWarpSpecializedCooperativeEEENS5_IJNSA_ILi256EEENSA_ILi64EEENSA_ILi128EEEEEENS_12float_e5m2_tENS5_IJlSB_lEEESJ_SK_NS4_8TiledMMAINS4_8MMA_AtomIJNS4_4SM904GMMA30MMA_64x64x32_F32E5M2E5M2_SS_TNILNSO_7ScaleInE1ELSQ_1EEEEEENS4_6LayoutINS5_IJNSA_ILi2EEESB_SB_EEENS5_IJSB_NSA_ILi0EEESW_EEEEENS5_IJNS4_10UnderscoreESZ_SZ_EEEEENS4_13SM90_TMA_LOADENS4_14ComposedLayoutINS4_7SwizzleILi3ELi4ELi3EEENS4_18smem_ptr_flag_bitsILi8EEENST_INS5_IJNSA_ILi8EEESH_EEENS5_IJSH_SB_EEEEEEEvNS4_8identityES12_S1C_vS1D_EENS_8epilogue10collective6detail29Sm90TmaWarpSpecializedAdapterINS1G_15DefaultEpilogueISJ_SK_SK_NS1F_6thread17LinearCombinationISJ_Li1EffLNS1K_9ScaleType4KindE0ELNS_15FloatRoundStyleE2ESJ_EENS1_15EpilogueDefaultEEEEEvvEEEEvNT_6ParamsE,@"STO_CUDA_ENTRY STV_DEFAULT"
_ZN7cutlass13device_kernelINS_4gemm6kernel13GemmUniversalIN4cute5tupleIJiiiiEEENS1_10collective13CollectiveMmaINS1_37MainloopSm90TmaGmmaWarpSpecializedFP8ILi3ENS5_IJNS4_1CILi1EEESB_SB_EEENS1_35KernelTmaWarpSpecializedCooperativeEEENS5_IJNSA_ILi256EEENSA_ILi64EEENSA_ILi128EEEEEENS_12float_e5m2_tENS5_IJlSB_lEEESJ_SK_NS4_8TiledMMAINS4_8MMA_AtomIJNS4_4SM904GMMA30MMA_64x64x32_F32E5M2E5M2_SS_TNILNSO_7ScaleInE1ELSQ_1EEEEEENS4_6LayoutINS5_IJNSA_ILi2EEESB_SB_EEENS5_IJSB_NSA_ILi0EEESW_EEEEENS5_IJNS4_10UnderscoreESZ_SZ_EEEEENS4_13SM90_TMA_LOADENS4_14ComposedLayoutINS4_7SwizzleILi3ELi4ELi3EEENS4_18smem_ptr_flag_bitsILi8EEENST_INS5_IJNSA_ILi8EEESH_EEENS5_IJSH_SB_EEEEEEEvNS4_8identityES12_S1C_vS1D_EENS_8epilogue10collective6detail29Sm90TmaWarpSpecializedAdapterINS1G_15DefaultEpilogueISJ_SK_SK_NS1F_6thread17LinearCombinationISJ_Li1EffLNS1K_9ScaleType4KindE0ELNS_15FloatRoundStyleE2ESJ_EENS1_15EpilogueDefaultEEEEEvvEEEEvNT_6ParamsE:
[----:B------:R-:W-:Y:S01]  /*0000*/  LDC R1, c[0x0][0x28] ;  /* 0x00000a00ff017b82 */ /* 0x000fe20000000800 */
[----:B------:R-:W0:Y:S01]  /*0010*/  S2R R0, SR_TID.X ;  /* 0x0000000000007919 */ /* 0x000e220000002100 */
[----:B------:R-:W-:Y:S01]  /*0020*/  ELECT P0, URZ, PT ;  /* 0x00000000003f782f */ /* 0x000fe20003800000 */
[----:B------:R-:W-:Y:S01]  /*0030*/  BSSY B0, `(.L_x_0) ;  /* 0x000000f000007945 */ /* 0x000fe20003800000 */
[--C-:B0-----:R-:W-:Y:S02]  /*0040*/  SHF.R.U32.HI R2, RZ, 0x5, R0.reuse ;  /* 0x00000005ff027819 */ /* 0x101fe40000011600 */
[----:B------:R-:W-:-:S03]  /*0050*/  SHF.R.U32.HI R3, RZ, 0x7, R0 ;  /* 0x00000007ff037819 */ /* 0x000fc60000011600 */
[----:B------:R-:W0:Y:S04]  /*0060*/  SHFL.IDX PT, R5, R2, RZ, 0x1f ;  /* 0x00001fff02057589 */ /* 0x000e2800000e0000 */
[----:B------:R1:W2:Y:S01]  /*0070*/  SHFL.IDX PT, R6, R3, RZ, 0x1f ;  /* 0x00001fff03067589 */ /* 0x0002a200000e0000 */
[----:B0-----:R-:W-:-:S13]  /*0080*/  ISETP.NE.OR P0, PT, R5, RZ, !P0 ;  /* 0x000000ff0500720c */ /* 0x001fda0004705670 */
[----:B-12---:R-:W-:Y:S05]  /*0090*/  @P0 BRA `(.L_x_1) ;  /* 0x0000000000200947 */ /* 0x006fea0003800000 */
[----:B------:R-:W-:Y:S02]  /*00a0*/  ULDC.64 UR4, c[0x0][0x198] ;  /* 0x0000660000047ab9 */ /* 0x000fe40000000a00 */
[----:B------:R-:W-:Y:S02]  /*00b0*/  UIADD3 UR6, UP0, UR4, 0xf0, URZ ;  /* 0x000000f004067890 */ /* 0x000fe4000ff1e03f */
[----:B------:R-:W-:Y:S02]  /*00c0*/  UIADD3 UR4, UP1, UR4, 0x1f0, URZ ;  /* 0x000001f004047890 */ /* 0x000fe4000ff3e03f */
[----:B------:R-:W-:Y:S02]  /*00d0*/  UIADD3.X UR7, URZ, UR5, URZ, UP0, !UPT ;  /* 0x000000053f077290 */ /* 0x000fe400087fe43f */
[----:B------:R-:W-:-:S07]  /*00e0*/  UIADD3.X UR5, URZ, UR5, URZ, UP1, !UPT ;  /* 0x000000053f057290 */ /* 0x000fce0008ffe43f */
[----:B------:R0:W-:Y:S02]  /*00f0*/  UTMACCTL.PF [UR6] ;  /* 0x00000000060079b9 */ /* 0x0001e40008040000 */
[----:B------:R0:W-:Y:S02]  /*0100*/  UTMACCTL.PF [UR4] ;  /* 0x00000000040079b9 */ /* 0x0001e40008040000 */
[----:B0-----:R-:W-:Y:S01]  /*0110*/  NOP ;  /* 0x0000000000007918 */ /* 0x001fe20000000000 */
.L_x_1:
[----:B------:R-:W-:Y:S05]  /*0120*/  BSYNC B0 ;  /* 0x0000000000007941 */ /* 0x000fea0003800000 */
.L_x_0:
[----:B------:R-:W0:Y:S02]  /*0130*/  SHFL.IDX PT, R3, R2, RZ, 0x1f ;  /* 0x00001fff02037589 */ /* 0x000e2400000e0000 */
[----:B0-----:R-:W-:-:S13]  /*0140*/  ISETP.NE.AND P0, PT, R3, RZ, PT ;  /* 0x000000ff0300720c */ /* 0x001fda0003f05270 */
[----:B------:R-:W-:Y:S05]  /*0150*/  @P0 BRA `(.L_x_2) ;  /* 0x0000000000500947 */ /* 0x000fea0003800000 */
[----:B------:R-:W0:Y:S01]  /*0160*/  S2UR UR8, SR_CgaCtaId ;  /* 0x00000000000879c3 */ /* 0x000e220000008800 */
[----:B------:R-:W-:Y:S01]  /*0170*/  UMOV UR4, 0x400 ;  /* 0x0000040000047882 */ /* 0x000fe20000000000 */
[----:B------:R-:W-:Y:S01]  /*0180*/  UMOV UR5, 0x1 ;  /* 0x0000000100057882 */ /* 0x000fe20000000000 */
[----:B------:R-:W-:Y:S01]  /*0190*/  UMOV UR6, 0x100 ;  /* 0x0000010000067882 */ /* 0x000fe20000000000 */
[----:B------:R-:W-:Y:S01]  /*01a0*/  ELECT P0, URZ, PT ;  /* 0x00000000003f782f */ /* 0x000fe20003800000 */
[----:B------:R-:W-:-:S04]  /*01b0*/  UIADD3 UR6, -UR6, 0x100000, URZ ;  /* 0x0010000006067890 */ /* 0x000fc8000fffe13f */
[----:B------:R-:W-:Y:S02]  /*01c0*/  USHF.L.U32 UR7, UR6, 0xb, URZ ;  /* 0x0000000b06077899 */ /* 0x000fe4000800063f */
[----:B------:R-:W-:Y:S02]  /*01d0*/  USHF.L.U32 UR6, UR6, 0x1, URZ ;  /* 0x0000000106067899 */ /* 0x000fe4000800063f */
[----:B0-----:R-:W-:Y:S02]  /*01e0*/  ULEA UR8, UR8, UR4, 0x18 ;  /* 0x0000000408087291 */ /* 0x001fe4000f8ec03f */
[----:B------:R-:W-:-:S04]  /*01f0*/  UIADD3 UR4, -UR5, 0x100000, URZ ;  /* 0x0010000005047890 */ /* 0x000fc8000fffe13f */
[----:B------:R-:W-:Y:S02]  /*0200*/  USHF.L.U32 UR5, UR4, 0xb, URZ ;  /* 0x0000000b04057899 */ /* 0x000fe4000800063f */
[----:B------:R-:W-:Y:S01]  /*0210*/  USHF.L.U32 UR4, UR4, 0x1, URZ ;  /* 0x0000000104047899 */ /* 0x000fe2000800063f */
[----:B------:R-:W0:Y:S11]  /*0220*/  FENCE.VIEW.ASYNC.S ;  /* 0x00000000000073c6 */ /* 0x000e360000000000 */
[----:B0-----:R0:W1:Y:S01]  /*0230*/  SYNCS.EXCH.64 URZ, [UR8], UR4 ;  /* 0x00000004083f75b2 */ /* 0x0010620008000100 */
[----:B------:R0:W2:Y:S01]  /*0240*/  SYNCS.EXCH.64 URZ, [UR8+0x18], UR6 ;  /* 0x00001806083f75b2 */ /* 0x0000a20008000100 */
[----:B------:R0:W3:Y:S01]  /*0250*/  SYNCS.EXCH.64 URZ, [UR8+0x8], UR4 ;  /* 0x00000804083f75b2 */ /* 0x0000e20008000100 */
[----:B------:R0:W4:Y:S01]  /*0260*/  SYNCS.EXCH.64 URZ, [UR8+0x20], UR6 ;  /* 0x00002006083f75b2 */ /* 0x0001220008000100 */
[----:B------:R0:W0:Y:S01]  /*0270*/  SYNCS.EXCH.64 URZ, [UR8+0x10], UR4 ;  /* 0x00001004083f75b2 */ /* 0x0000220008000100 */
[----:B------:R0:W0:Y:S01]  /*0280*/  SYNCS.EXCH.64 URZ, [UR8+0x28], UR6 ;  /* 0x00002806083f75b2 */ /* 0x0000220008000100 */
[----:B------:R-:W-:Y:S01]  /*0290*/  NOP ;  /* 0x0000000000007918 */ /* 0x000fe20000000000 */
.L_x_2:
[----:B------:R-:W5:Y:S01]  /*02a0*/  SHFL.IDX PT, R2, R2, RZ, 0x1f ;  /* 0x00001fff02027589 */ /* 0x000f6200000e0000 */
[----:B------:R-:W1:Y:S01]  /*02b0*/  LDC R3, c[0x0][0x65c] ;  /* 0x00019700ff037b82 */ /* 0x000e620000000800 */
[----:B------:R-:W-:Y:S02]  /*02c0*/  ELECT P0, URZ, PT ;  /* 0x00000000003f782f */ /* 0x000fe40003800000 */
[----:B------:R-:W-:Y:S01]  /*02d0*/  SHF.R.S32.HI R4, RZ, 0x1f, R5 ;  /* 0x0000001fff047819 */ /* 0x000fe20000011405 */
[----:B------:R-:W2:Y:S01]  /*02e0*/  S2R R10, SR_CTAID.Y ;  /* 0x00000000000a7919 */ /* 0x000ea20000002600 */
[----:B0-----:R-:W-:Y:S01]  /*02f0*/  UMOV UR4, 0x20 ;  /* 0x0000002000047882 */ /* 0x001fe20000000000 */
[C---:B------:R-:W-:Y:S01]  /*0300*/  ISETP.NE.AND P2, PT, R6.reuse, RZ, PT ;  /* 0x000000ff0600720c */ /* 0x040fe20003f45270 */
[----:B------:R-:W-:Y:S01]  /*0310*/  VIADD R11, R6, 0xffffffff ;  /* 0xffffffff060b7836 */ /* 0x000fe20000000000 */
[----:B------:R-:W0:Y:S01]  /*0320*/  S2R R8, SR_CTAID.X ;  /* 0x0000000000087919 */ /* 0x000e220000002500 */
[----:B------:R-:W-:Y:S01]  /*0330*/  LEA.HI R4, R4, R5, RZ, 0x2 ;  /* 0x0000000504047211 */ /* 0x000fe200078f10ff */
[----:B------:R-:W-:Y:S01]  /*0340*/  NOP ;  /* 0x0000000000007918 */ /* 0x000fe20000000000 */
[----:B------:R-:W-:Y:S01]  /*0350*/  NOP ;  /* 0x0000000000007918 */ /* 0x000fe20000000000 */
[----:B------:R-:W-:-:S02]  /*0360*/  ISETP.GE.U32.AND P1, PT, R11, 0x2, PT ;  /* 0x000000020b00780c */ /* 0x000fc40003f26070 */
[----:B------:R-:W-:-:S05]  /*0370*/  LOP3.LUT R4, R4, 0xfffffffc, RZ, 0xc0, !PT ;  /* 0xfffffffc04047812 */ /* 0x000fca00078ec0ff */
[----:B------:R-:W-:Y:S01]  /*0380*/  IMAD.IADD R5, R5, 0x1, -R4 ;  /* 0x0000000105057824 */ /* 0x000fe200078e0a04 */
[----:B-----5:R-:W-:Y:S02]  /*0390*/  ISETP.NE.OR P0, PT, R2, RZ, !P0 ;  /* 0x000000ff0200720c */ /* 0x020fe40004705670 */
[----:B-1----:R-:W-:-:S11]  /*03a0*/  ISETP.NE.AND P3, PT, R3, 0x1, PT ;  /* 0x000000010300780c */ /* 0x002fd60003f65270 */
[----:B------:R-:W-:Y:S01]  /*03b0*/  VOTEU.ALL UP0, P0 ;  /* 0x00000000003f7886 */ /* 0x000fe20000000000 */
[----:B------:R-:W-:Y:S01]  /*03c0*/  VOTEU.ALL UP1, P0 ;  /* 0x00000000003f7886 */ /* 0x000fe20000020000 */
[----:B------:R-:W0:Y:S01]  /*03d0*/  @P3 LDC R9, c[0x0][0x10] ;  /* 0x00000400ff093b82 */ /* 0x000e220000000800 */
[----:B--2---:R-:W-:Y:S02]  /*03e0*/  @P3 IMAD.MOV.U32 R2, RZ, RZ, R10 ;  /* 0x000000ffff023224 */ /* 0x004fe400078e000a */
[----:B------:R-:W-:Y:S01]  /*03f0*/  @!UP0 UMOV UR6, 0x400 ;  /* 0x0000040000068882 */ /* 0x000fe20000000000 */
[----:B------:R-:W-:-:S04]  /*0400*/  @!UP0 UIADD3 UR4, -UR4, 0x100000, URZ ;  /* 0x0010000004048890 */ /* 0x000fc8000fffe13f */
[----:B------:R-:W-:Y:S02]  /*0410*/  @!UP0 USHF.L.U32 UR5, UR4, 0xb, URZ ;  /* 0x0000000b04058899 */ /* 0x000fe4000800063f */
[----:B------:R-:W-:Y:S01]  /*0420*/  @!UP0 USHF.L.U32 UR4, UR4, 0x1, URZ ;  /* 0x0000000104048899 */ /* 0x000fe2000800063f */
[----:B------:R-:W-:Y:S02]  /*0430*/  @P3 IMAD.MOV.U32 R3, RZ, RZ, RZ ;  /* 0x000000ffff033224 */ /* 0x000fe400078e00ff */
[----:B------:R-:W-:Y:S01]  /*0440*/  @P3 IMAD.MOV.U32 R13, RZ, RZ, RZ ;  /* 0x000000ffff0d3224 */ /* 0x000fe200078e00ff */
[----:B------:R-:W1:Y:S08]  /*0450*/  @!UP0 S2UR UR7, SR_CgaCtaId ;  /* 0x00000000000789c3 */ /* 0x000e700000008800 */
[----:B------:R-:W2:Y:S01]  /*0460*/  @!P3 LDC R7, c[0x0][0xc] ;  /* 0x00000300ff07bb82 */ /* 0x000ea20000000800 */
[----:B0-----:R-:W-:-:S04]  /*0470*/  @P3 IMAD.WIDE.U32 R2, R8, R9, R2 ;  /* 0x0000000908023225 */ /* 0x001fc800078e0002 */
[----:B------:R-:W-:Y:S02]  /*0480*/  IMAD.MOV.U32 R9, RZ, RZ, RZ ;  /* 0x000000ffff097224 */ /* 0x000fe400078e00ff */
[----:B------:R-:W-:Y:S01]  /*0490*/  @P3 IMAD.IADD R3, R3, 0x1, R13 ;  /* 0x0000000103033824 */ /* 0x000fe200078e020d */
[----:B-1----:R-:W-:Y:S01]  /*04a0*/  @!UP0 ULEA UR6, UR7, UR6, 0x18 ;  /* 0x0000000607068291 */ /* 0x002fe2000f8ec03f */
[----:B------:R-:W-:Y:S01]  /*04b0*/  VOTEU.ALL UP0, P0 ;  /* 0x00000000003f7886 */ /* 0x000fe20000000000 */
[----:B------:R-:W-:-:S04]  /*04c0*/  ISETP.NE.AND P0, PT, R5, 0x3, PT ;  /* 0x000000030500780c */ /* 0x000fc80003f05270 */
[----:B------:R-:W-:-:S04]  /*04d0*/  ISETP.EQ.OR P0, PT, R5, RZ, !P0 ;  /* 0x000000ff0500720c */ /* 0x000fc80004702670 */
[----:B------:R-:W-:Y:S01]  /*04e0*/  ISETP.EQ.AND P0, PT, R6, RZ, P0 ;  /* 0x000000ff0600720c */ /* 0x000fe20000702270 */
[----:B------:R-:W0:Y:S02]  /*04f0*/  FENCE.VIEW.ASYNC.S ;  /* 0x00000000000073c6 */ /* 0x000e240000000000 */
[----:B0-----:R0:W3:Y:S01]  /*0500*/  @!UP0 SYNCS.EXCH.64 URZ, [UR6+0x40], UR4 ;  /* 0x00004004063f85b2 */ /* 0x0010e20008000100 */
[----:B--2---:R-:W-:Y:S01]  /*0510*/  @!P3 IMAD.WIDE.U32 R6, R7, R10, R8 ;  /* 0x0000000a0706b225 */ /* 0x004fe200078e0008 */
[----:B------:R-:W-:-:S03]  /*0520*/  SEL R4, RZ, 0x1, !P0 ;  /* 0x00000001ff047807 */ /* 0x000fc60004000000 */
[----:B------:R-:W-:Y:S02]  /*0530*/  @!P3 IMAD.MOV.U32 R2, RZ, RZ, R6 ;  /* 0x000000ffff02b224 */ /* 0x000fe400078e0006 */
[----:B------:R-:W-:Y:S01]  /*0540*/  @!P3 IMAD.MOV.U32 R3, RZ, RZ, R7 ;  /* 0x000000ffff03b224 */ /* 0x000fe200078e0007 */
[----:B------:R-:W-:Y:S01]  /*0550*/  SEL R4, R4, 0x2, P1 ;  /* 0x0000000204047807 */ /* 0x000fe20000800000 */
[----:B------:R0:W3:Y:S01]  /*0560*/  @!UP1 SYNCS.EXCH.64 URZ, [UR6+0x48], UR4 ;  /* 0x00004804063f95b2 */ /* 0x0000e20008000100 */
[----:B------:R-:W-:Y:S01]  /*0570*/  NOP ;  /* 0x0000000000007918 */ /* 0x000fe20000000000 */
[----:B---34-:R-:W-:Y:S06]  /*0580*/  BAR.SYNC.DEFER_BLOCKING 0x0 ;  /* 0x0000000000007b1d */ /* 0x018fec0000010000 */
[----:B------:R-:W-:Y:S05]  /*0590*/  @!P2 BRA `(.L_x_3) ;  /* 0x00000078009ca947 */ /* 0x000fea0003800000 */
[----:B------:R-:W-:-:S13]  /*05a0*/  ISETP.GT.U32.AND P0, PT, R11, 0x1, PT ;  /* 0x000000010b00780c */ /* 0x000fda0003f04070 */
[----:B0-----:R-:W-:Y:S05]  /*05b0*/  @P0 EXIT ;  /* 0x000000000000094d */ /* 0x001fea0003800000 */
[----:B------:R-:W-:Y:S01]  /*05c0*/  ULDC.64 UR4, c[0x0][0x650] ;  /* 0x0001940000047ab9 */ /* 0x000fe20000000a00 */
[----:B------:R-:W-:Y:S01]  /*05d0*/  PRMT R12, RZ, 0x7610, R12 ;  /* 0x00007610ff0c7816 */ /* 0x000fe2000000000c */
[----:B------:R-:W-:Y:S01]  /*05e0*/  IMAD.MOV.U32 R6, RZ, RZ, -0x1 ;  /* 0xffffffffff067424 */ /* 0x000fe200078e00ff */
[----:B------:R-:W-:Y:S01]  /*05f0*/  ISETP.GE.U32.AND P0, PT, R2, UR4, PT ;  /* 0x0000000402007c0c */ /* 0x000fe2000bf06070 */
[----:B------:R-:W-:Y:S02]  /*0600*/  IMAD.MOV.U32 R7, RZ, RZ, -0x1 ;  /* 0xffffffffff077424 */ /* 0x000fe400078e00ff */
[----:B------:R-:W-:Y:S01]  /*0610*/  IMAD.MOV.U32 R5, RZ, RZ, -0x1 ;  /* 0xffffffffff057424 */ /* 0x000fe200078e00ff */
[----:B------:R-:W-:-:S13]  /*0620*/  ISETP.GE.U32.AND.EX P0, PT, R3, UR5, PT, P0 ;  /* 0x0000000503007c0c */ /* 0x000fda000bf06100 */
[----:B------:R-:W-:Y:S05]  /*0630*/  @P0 BRA `(.L_x_4) ;  /* 0x00000004005c0947 */ /* 0x000fea0003800000 */
[----:B------:R-:W0:Y:S01]  /*0640*/  LDC.64 R16, c[0x0][0x628] ;  /* 0x00018a00ff107b82 */ /* 0x000e220000000a00 */
[----:B------:R-:W-:Y:S02]  /*0650*/  IMAD.MOV.U32 R6, RZ, RZ, R2 ;  /* 0x000000ffff067224 */ /* 0x000fe400078e0002 */
[----:B------:R-:W-:-:S05]  /*0660*/  IMAD.MOV.U32 R7, RZ, RZ, R3 ;  /* 0x000000ffff077224 */ /* 0x000fca00078e0003 */
[----:B------:R-:W1:Y:S08]  /*0670*/  LDC R18, c[0x0][0x630] ;  /* 0x00018c00ff127b82 */ /* 0x000e700000000800 */
[----:B------:R-:W2:Y:S01]  /*0680*/  LDC.64 R20, c[0x0][0x620] ;  /* 0x00018800ff147b82 */ /* 0x000ea20000000a00 */
[----:B0-----:R-:W-:-:S04]  /*0690*/  ISETP.NE.U32.AND P0, PT, R16, RZ, PT ;  /* 0x000000ff1000720c */ /* 0x001fc80003f05070 */
[----:B------:R-:W-:-:S13]  /*06a0*/  ISETP.NE.AND.EX P0, PT, R17, RZ, PT, P0 ;  /* 0x000000ff1100720c */ /* 0x000fda0003f05300 */
[----:B-12---:R-:W-:Y:S05]  /*06b0*/  @!P0 BRA `(.L_x_5) ;  /* 0x0000000000288947 */ /* 0x006fea0003800000 */
[----:B------:R-:W0:Y:S02]  /*06c0*/  LDC R5, c[0x0][0x634] ;  /* 0x00018d00ff057b82 */ /* 0x000e240000000800 */
[----:B0-----:R-:W-:-:S05]  /*06d0*/  IADD3 R5, P0, R2, R5, RZ ;  /* 0x0000000502057210 */ /* 0x001fca0007f1e0ff */
[----:B------:R-:W-:-:S04]  /*06e0*/  IMAD.X R11, RZ, RZ, R3, P0 ;  /* 0x000000ffff0b7224 */ /* 0x000fc800000e0603 */
[----:B------:R-:W-:-:S04]  /*06f0*/  IMAD.WIDE.U32 R6, R11, R16, RZ ;  /* 0x000000100b067225 */ /* 0x000fc800078e00ff */
[----:B------:R-:W-:-:S04]  /*0700*/  IMAD.WIDE.U32 R12, P0, R5, R17, R6 ;  /* 0x00000011050c7225 */ /* 0x000fc80007800006 */
[----:B------:R-:W-:-:S04]  /*0710*/  IMAD.WIDE.U32 R6, R5, R16, RZ ;  /* 0x0000001005067225 */ /* 0x000fc800078e00ff */
[----:B------:R-:W-:Y:S01]  /*0720*/  IMAD.X R15, RZ, RZ, RZ, P0 ;  /* 0x000000ffff0f7224 */ /* 0x000fe200000e06ff */
[----:B------:R-:W-:Y:S01]  /*0730*/  IADD3 RZ, P0, R7, R12, RZ ;  /* 0x0000000c07ff7210 */ /* 0x000fe20007f1e0ff */
[----:B------:R-:W-:-:S04]  /*0740*/  IMAD.MOV.U32 R14, RZ, RZ, R13 ;  /* 0x000000ffff0e7224 */ /* 0x000fc800078e000d */
[----:B------:R-:W-:-:S08]  /*0750*/  IMAD.WIDE.U32.X R6, R11, R17, R14, P0 ;  /* 0x000000110b067225 */ /* 0x000fd000000e040e */
.L_x_5:
[--C-:B------:R-:W-:Y:S01]  /*0760*/  SHF.R.U64 R26, R6, R18, R7.reuse ;  /* 0x00000012061a7219 */ /* 0x100fe20000001207 */
[----:B------:R-:W0:Y:S01]  /*0770*/  LDC.64 R22, c[0x0][0x640] ;  /* 0x00019000ff167b82 */ /* 0x000e220000000a00 */
[----:B------:R-:W-:Y:S01]  /*0780*/  I2FP.F32.U32 R5, R8 ;  /* 0x0000000800057245 */ /* 0x000fe20000201000 */
[----:B------:R-:W-:Y:S01]  /*0790*/  ULDC UR4, c[0x0][0x150] ;  /* 0x0000540000047ab9 */ /* 0x000fe20000000800 */
[----:B------:R-:W-:Y:S02]  /*07a0*/  SHF.R.U32.HI R6, RZ, R18, R7 ;  /* 0x00000012ff067219 */ /* 0x000fe40000011607 */
[----:B------:R-:W-:Y:S01]  /*07b0*/  IADD3 R11, P0, RZ, -R26, RZ ;  /* 0x8000001aff0b7210 */ /* 0x000fe20007f1e0ff */
[----:B------:R-:W-:Y:S01]  /*07c0*/  FMUL R5, R5, UR4 ;  /* 0x0000000405057c20 */ /* 0x000fe20008400000 */
[----:B------:R-:W-:Y:S01]  /*07d0*/  ULDC UR4, c[0x0][0x154] ;  /* 0x0000550000047ab9 */ /* 0x000fe20000000800 */
[----:B------:R-:W1:Y:S02]  /*07e0*/  LDC R14, c[0x0][0x618] ;  /* 0x00018600ff0e7b82 */ /* 0x000e640000000800 */
[----:B------:R-:W-:-:S02]  /*07f0*/  IMAD.X R13, RZ, RZ, ~R6, P0 ;  /* 0x000000ffff0d7224 */ /* 0x000fc400000e0e06 */
[----:B------:R-:W2:Y:S01]  /*0800*/  F2I.U32.TRUNC.NTZ R5, R5 ;  /* 0x0000000500057305 */ /* 0x000ea2000020f000 */
[----:B------:R-:W-:-:S03]  /*0810*/  IMAD.WIDE.U32 R6, R11, R20, R2 ;  /* 0x000000140b067225 */ /* 0x000fc600078e0002 */
[----:B------:R-:W3:Y:S01]  /*0820*/  LDC R9, c[0x0][0x144] ;  /* 0x00005100ff097b82 */ /* 0x000ee20000000800 */
[----:B------:R-:W-:-:S04]  /*0830*/  IMAD R12, R13, R20, RZ ;  /* 0x000000140d0c7224 */ /* 0x000fc800078e02ff */
[----:B------:R-:W-:Y:S02]  /*0840*/  IMAD R11, R11, R21, R12 ;  /* 0x000000150b0b7224 */ /* 0x000fe400078e020c */
[----:B------:R-:W-:Y:S01]  /*0850*/  IMAD.MOV.U32 R12, RZ, RZ, 0x1 ;  /* 0x00000001ff0c7424 */ /* 0x000fe200078e00ff */
[----:B------:R-:W4:Y:S01]  /*0860*/  LDC R18, c[0x0][0x608] ;  /* 0x00018200ff127b82 */ /* 0x000f220000000800 */
[----:B------:R-:W-:Y:S01]  /*0870*/  IMAD.IADD R11, R7, 0x1, R11 ;  /* 0x00000001070b7824 */ /* 0x000fe200078e020b */
[----:B0-----:R-:W-:Y:S01]  /*0880*/  ISETP.NE.U32.AND P0, PT, R22, RZ, PT ;  /* 0x000000ff1600720c */ /* 0x001fe20003f05070 */
[----:B--2---:R-:W-:-:S03]  /*0890*/  IMAD.MOV R7, RZ, RZ, -R5 ;  /* 0x000000ffff077224 */ /* 0x004fc600078e0a05 */
[----:B------:R-:W-:Y:S02]  /*08a0*/  ISETP.NE.AND.EX P0, PT, R23, RZ, PT, P0 ;  /* 0x000000ff1700720c */ /* 0x000fe40003f05300 */
[----:B------:R-:W0:Y:S01]  /*08b0*/  LDC R13, c[0x0][0x658] ;  /* 0x00019600ff0d7b82 */ /* 0x000e220000000800 */
[--C-:B-1----:R-:W-:Y:S02]  /*08c0*/  SHF.R.U64 R16, R6, R14, R11.reuse ;  /* 0x0000000e06107219 */ /* 0x102fe4000000120b */
[----:B------:R-:W-:Y:S02]  /*08d0*/  I2FP.F32.U32 R6, R10 ;  /* 0x0000000a00067245 */ /* 0x000fe40000201000 */
[----:B------:R-:W-:-:S03]  /*08e0*/  SHF.R.U32.HI R11, RZ, R14, R11 ;  /* 0x0000000eff0b7219 */ /* 0x000fc6000001160b */
[----:B------:R-:W1:Y:S01]  /*08f0*/  LDC R17, c[0x0][0x148] ;  /* 0x00005200ff117b82 */ /* 0x000e620000000800 */
[----:B---3--:R-:W-:Y:S02]  /*0900*/  IMAD R5, R9, R7, R8 ;  /* 0x0000000709057224 */ /* 0x008fe400078e0208 */
[----:B------:R-:W-:Y:S01]  /*0910*/  FMUL R7, R6, UR4 ;  /* 0x0000000406077c20 */ /* 0x000fe20008400000 */
[----:B------:R-:W-:-:S03]  /*0920*/  IMAD.MOV.U32 R6, RZ, RZ, -0x1 ;  /* 0xffffffffff067424 */ /* 0x000fc600078e00ff */
[----:B------:R2:W3:Y:S01]  /*0930*/  F2I.U32.TRUNC.NTZ R15, R7 ;  /* 0x00000007000f7305 */ /* 0x0004e2000020f000 */
[----:B------:R-:W1:Y:S01]  /*0940*/  LDC R21, c[0x0][0x600] ;  /* 0x00018000ff157b82 */ /* 0x000e620000000800 */
[-CC-:B----4-:R-:W-:Y:S02]  /*0950*/  SHF.R.U64 R27, R16, R18.reuse, R11.reuse ;  /* 0x00000012101b7219 */ /* 0x190fe4000000120b */
[----:B------:R-:W-:-:S05]  /*0960*/  SHF.R.U32.HI R8, RZ, R18, R11 ;  /* 0x00000012ff087219 */ /* 0x000fca000001160b */
[----:B------:R-:W4:Y:S01]  /*0970*/  LDC R20, c[0x0][0x648] ;  /* 0x00019200ff147b82 */ /* 0x000f220000000800 */
[-CC-:B0-----:R-:W-:Y:S02]  /*0980*/  SHF.R.U64 R18, R27, R13.reuse, R8.reuse ;  /* 0x0000000d1b127219 */ /* 0x181fe40000001208 */
[-C--:B------:R-:W-:Y:S02]  /*0990*/  SHF.L.U32 R6, R6, R13.reuse, RZ ;  /* 0x0000000d06067219 */ /* 0x080fe400000006ff */
[-C--:B------:R-:W-:Y:S02]  /*09a0*/  SHF.R.U32.HI R8, RZ, R13.reuse, R8 ;  /* 0x0000000dff087219 */ /* 0x080fe40000011608 */
[----:B------:R-:W-:Y:S01]  /*09b0*/  LOP3.LUT R14, RZ, R6, RZ, 0x33, !PT ;  /* 0x00000006ff0e7212 */ /* 0x000fe200078e33ff */
[----:B------:R-:W0:Y:S01]  /*09c0*/  LDC R25, c[0x0][0x638] ;  /* 0x00018e00ff197b82 */ /* 0x000e220000000800 */
[----:B------:R-:W-:Y:S01]  /*09d0*/  SHF.L.U32 R11, R12, R13, RZ ;  /* 0x0000000d0c0b7219 */ /* 0x000fe200000006ff */
[----:B------:R-:W-:-:S02]  /*09e0*/  IMAD.MOV.U32 R6, RZ, RZ, R18 ;  /* 0x000000ffff067224 */ /* 0x000fc400078e0012 */
[----:B--2---:R-:W-:-:S04]  /*09f0*/  IMAD.MOV.U32 R7, RZ, RZ, R8 ;  /* 0x000000ffff077224 */ /* 0x004fc800078e0008 */
[----:B------:R-:W2:Y:S01]  /*0a00*/  LDC R24, c[0x0][0x610] ;  /* 0x00018400ff187b82 */ /* 0x000ea20000000800 */
[----:B---3--:R-:W-:Y:S05]  /*0a10*/  @!P0 BRA `(.L_x_6) ;  /* 0x0000000000288947 */ /* 0x008fea0003800000 */
[----:B------:R-:W3:Y:S02]  /*0a20*/  LDC R13, c[0x0][0x64c] ;  /* 0x00019300ff0d7b82 */ /* 0x000ee40000000800 */
[----:B---3--:R-:W-:-:S05]  /*0a30*/  IADD3 R13, P0, R18, R13, RZ ;  /* 0x0000000d120d7210 */ /* 0x008fca0007f1e0ff */
        /* <DEDUP_REMOVED lines=8> */
.L_x_6:
[----:B----4-:R-:W-:Y:S01]  /*0ac0*/  SHF.R.U64 R6, R6, R20, R7 ;  /* 0x0000001406067219 */ /* 0x010fe20000001207 */
[----:B-1----:R-:W-:Y:S01]  /*0ad0*/  VIADD R7, R21, 0xffffffff ;  /* 0xffffffff15077836 */ /* 0x002fe20000000000 */
[----:B------:R-:W-:Y:S01]  /*0ae0*/  LOP3.LUT R14, R27, R14, RZ, 0xc0, !PT ;  /* 0x0000000e1b0e7212 */ /* 0x000fe200078ec0ff */
[----:B------:R-:W-:Y:S02]  /*0af0*/  IMAD.MOV R15, RZ, RZ, -R15 ;  /* 0x000000ffff0f7224 */ /* 0x000fe400078e0a0f */
[----:B------:R-:W-:Y:S01]  /*0b00*/  IMAD.MOV R8, RZ, RZ, -R6 ;  /* 0x000000ffff087224 */ /* 0x000fe200078e0a06 */
[----:B------:R-:W-:Y:S01]  /*0b10*/  LOP3.LUT R7, R16, R7, RZ, 0xc0, !PT ;  /* 0x0000000710077212 */ /* 0x000fe200078ec0ff */
[----:B------:R-:W-:Y:S02]  /*0b20*/  IMAD R14, R11, R6, R14 ;  /* 0x000000060b0e7224 */ /* 0x000fe400078e020e */
[----:B------:R-:W-:Y:S02]  /*0b30*/  @P3 IMAD R5, R17, R15, R10 ;  /* 0x0000000f11053224 */ /* 0x000fe400078e020a */
[----:B0-----:R-:W-:-:S02]  /*0b40*/  IMAD R6, R8, R25, R18 ;  /* 0x0000001908067224 */ /* 0x001fc400078e0212 */
[----:B--2---:R-:W-:Y:S02]  /*0b50*/  IMAD R5, R14, R24, R5 ;  /* 0x000000180e057224 */ /* 0x004fe400078e0205 */
[----:B------:R-:W-:Y:S02]  /*0b60*/  IMAD R6, R6, R21, R7 ;  /* 0x0000001506067224 */ /* 0x000fe400078e0207 */
[----:B------:R-:W-:-:S03]  /*0b70*/  IMAD.MOV.U32 R12, RZ, RZ, 0x1 ;  /* 0x00000001ff0c7424 */ /* 0x000fc600078e00ff */
[----:B------:R-:W-:Y:S02]  /*0b80*/  SEL R7, R6, R5, !P3 ;  /* 0x0000000506077207 */ /* 0x000fe40005800000 */
[----:B------:R-:W-:Y:S01]  /*0b90*/  SEL R6, R5, R6, !P3 ;  /* 0x0000000605067207 */ /* 0x000fe20005800000 */
[----:B------:R-:W-:-:S07]  /*0ba0*/  IMAD.MOV.U32 R5, RZ, RZ, R26 ;  /* 0x000000ffff057224 */ /* 0x000fce00078e001a */
.L_x_4:
[----:B------:R-:W-:-:S08]  /*0bb0*/  NOP ;  /* 0x0000000000007918 */ /* 0x000fd00000000000 */
[----:B------:R-:W0:Y:S02]  /*0bc0*/  USETMAXREG.TRY_ALLOC.CTAPOOL UP0, 0xe8 ;  /* 0x000000e8000079c8 */ /* 0x000e240008000600 */
[----:B0-----:R-:W-:-:S13]  /*0bd0*/  PLOP3.LUT P0, PT, PT, PT, UP0, 0x80, 0x0 ;  /* 0x000000000000781c */ /* 0x001fda0003f0f008 */
[----:B------:R-:W-:Y:S05]  /*0be0*/  @!P0 BRA `(.L_x_4) ;  /* 0xfffffffc00f08947 */ /* 0x000fea000383ffff */
[----:B------:R-:W-:Y:S01]  /*0bf0*/  ULDC.64 UR4, c[0x0][0x598] ;  /* 0x0001660000047ab9 */ /* 0x000fe20000000a00 */
[----:B------:R-:W-:Y:S01]  /*0c00*/  ULDC.64 UR20, c[0x0][0x208] ;  /* 0x0000820000147ab9 */ /* 0x000fe20000000a00 */
[----:B------:R-:W-:-:S04]  /*0c10*/  ISETP.NE.U32.AND P0, PT, RZ, UR4, PT ;  /* 0x00000004ff007c0c */ /* 0x000fc8000bf05070 */
[----:B------:R-:W-:-:S13]  /*0c20*/  ISETP.NE.AND.EX P0, PT, RZ, UR5, PT, P0 ;  /* 0x00000005ff007c0c */ /* 0x000fda000bf05300 */
[----:B------:R-:W-:Y:S05]  /*0c30*/  @!P0 BRA `(.L_x_7) ;  /* 0x00000000001c8947 */ /* 0x000fea0003800000 */
[----:B------:R-:W0:Y:S02]  /*0c40*/  LDC.64 R8, c[0x0][0x598] ;  /* 0x00016600ff087b82 */ /* 0x000e240000000a00 */
[----:B0-----:R-:W2:Y:S02]  /*0c50*/  LDG.E.64 R8, desc[UR20][R8.64] ;  /* 0x0000001408087981 */ /* 0x001ea4000c1e1b00 */
[----:B--2---:R-:W-:-:S04]  /*0c60*/  ISETP.NE.U32.AND P0, PT, R8, RZ, PT ;  /* 0x000000ff0800720c */ /* 0x004fc80003f05070 */
[----:B------:R-:W-:-:S13]  /*0c70*/  ISETP.NE.AND.EX P0, PT, R9, RZ, PT, P0 ;  /* 0x000000ff0900720c */ /* 0x000fda0003f05300 */
[----:B------:R-:W-:Y:S05]  /*0c80*/  @!P0 BRA `(.L_x_7) ;  /* 0x0000000000088947 */ /* 0x000fea0003800000 */
[----:B------:R0:W5:Y:S01]  /*0c90*/  LD.E R8, desc[UR20][R8.64] ;  /* 0x0000001408087980 */ /* 0x000162000c101900 */
[----:B------:R-:W-:Y:S05]  /*0ca0*/  BRA `(.L_x_8) ;  /* 0x0000000000207947 */ /* 0x000fea0003800000 */
.L_x_7:
[----:B------:R-:W-:Y:S02]  /*0cb0*/  ULDC.64 UR4, c[0x0][0x588] ;  /* 0x0001620000047ab9 */ /* 0x000fe40000000a00 */
[----:B------:R-:W-:-:S04]  /*0cc0*/  ISETP.NE.U32.AND P0, PT, RZ, UR4, PT ;  /* 0x00000004ff007c0c */ /* 0x000fc8000bf05070 */
[----:B------:R-:W-:-:S13]  /*0cd0*/  ISETP.NE.AND.EX P0, PT, RZ, UR5, PT, P0 ;  /* 0x00000005ff007c0c */ /* 0x000fda000bf05300 */
[----:B------:R-:W-:Y:S05]  /*0ce0*/  @!P0 BRA `(.L_x_9) ;  /* 0x00000000000c8947 */ /* 0x000fea0003800000 */
[----:B------:R-:W0:Y:S02]  /*0cf0*/  LDC.64 R8, c[0x0][0x588] ;  /* 0x00016200ff087b82 */ /* 0x000e240000000a00 */
[----:B0-----:R1:W5:Y:S01]  /*0d00*/  LDG.E R8, desc[UR20][R8.64] ;  /* 0x0000001408087981 */ /* 0x001362000c1e1900 */
[----:B------:R-:W-:Y:S05]  /*0d10*/  BRA `(.L_x_8) ;  /* 0x0000000000047947 */ /* 0x000fea0003800000 */
.L_x_9:
[----:B------:R-:W2:Y:S02]  /*0d20*/  LDC R8, c[0x0][0x580] ;  /* 0x00016000ff087b82 */ /* 0x000ea40000000800 */
.L_x_8:
[----:B------:R-:W-:Y:S02]  /*0d30*/  ULDC.64 UR4, c[0x0][0x5a0] ;  /* 0x0001680000047ab9 */ /* 0x000fe40000000a00 */
[----:B------:R-:W-:-:S04]  /*0d40*/  ISETP.NE.U32.AND P0, PT, RZ, UR4, PT ;  /* 0x00000004ff007c0c */ /* 0x000fc8000bf05070 */
[----:B------:R-:W-:-:S13]  /*0d50*/  ISETP.NE.AND.EX P0, PT, RZ, UR5, PT, P0 ;  /* 0x00000005ff007c0c */ /* 0x000fda000bf05300 */
[----:B------:R-:W-:Y:S05]  /*0d60*/  @!P0 BRA `(.L_x_10) ;  /* 0x00000000001c8947 */ /* 0x000fea0003800000 */
[----:B------:R-:W3:Y:S02]  /*0d70*/  LDC.64 R10, c[0x0][0x5a0] ;  /* 0x00016800ff0a7b82 */ /* 0x000ee40000000a00 */
[----:B---3--:R-:W3:Y:S02]  /*0d80*/  LDG.E.64 R10, desc[UR20][R10.64] ;  /* 0x000000140a0a7981 */ /* 0x008ee4000c1e1b00 */
[----:B---3--:R-:W-:-:S04]  /*0d90*/  ISETP.NE.U32.AND P0, PT, R10, RZ, PT ;  /* 0x000000ff0a00720c */ /* 0x008fc80003f05070 */
[----:B------:R-:W-:-:S13]  /*0da0*/  ISETP.NE.AND.EX P0, PT, R11, RZ, PT, P0 ;  /* 0x000000ff0b00720c */ /* 0x000fda0003f05300 */
[----:B------:R-:W-:Y:S05]  /*0db0*/  @!P0 BRA `(.L_x_10) ;  /* 0x0000000000088947 */ /* 0x000fea0003800000 */
[----:B01----:R0:W5:Y:S01]  /*0dc0*/  LD.E R9, desc[UR20][R10.64] ;  /* 0x000000140a097980 */ /* 0x003162000c101900 */
[----:B------:R-:W-:Y:S05]  /*0dd0*/  BRA `(.L_x_11) ;  /* 0x0000000000207947 */ /* 0x000fea0003800000 */
.L_x_10:
[----:B------:R-:W-:Y:S02]  /*0de0*/  ULDC.64 UR4, c[0x0][0x590] ;  /* 0x0001640000047ab9 */ /* 0x000fe40000000a00 */
[----:B------:R-:W-:-:S04]  /*0df0*/  ISETP.NE.U32.AND P0, PT, RZ, UR4, PT ;  /* 0x00000004ff007c0c */ /* 0x000fc8000bf05070 */
[----:B------:R-:W-:-:S13]  /*0e00*/  ISETP.NE.AND.EX P0, PT, RZ, UR5, PT, P0 ;  /* 0x00000005ff007c0c */ /* 0x000fda000bf05300 */
[----:B------:R-:W-:Y:S05]  /*0e10*/  @!P0 BRA `(.L_x_12) ;  /* 0x00000000000c8947 */ /* 0x000fea0003800000 */
[----:B------:R-:W0:Y:S02]  /*0e20*/  LDC.64 R10, c[0x0][0x590] ;  /* 0x00016400ff0a7b82 */ /* 0x000e240000000a00 */
[----:B01----:R1:W5:Y:S01]  /*0e30*/  LDG.E R9, desc[UR20][R10.64] ;  /* 0x000000140a097981 */ /* 0x003362000c1e1900 */
[----:B------:R-:W-:Y:S05]  /*0e40*/  BRA `(.L_x_11) ;  /* 0x0000000000047947 */ /* 0x000fea0003800000 */
.L_x_12:
[----:B01----:R-:W3:Y:S02]  /*0e50*/  LDC R9, c[0x0][0x584] ;  /* 0x00016100ff097b82 */ /* 0x003ee40000000800 */
.L_x_11:
[----:B------:R-:W-:-:S13]  /*0e60*/  LOP3.LUT P0, RZ, R12, 0xff, RZ, 0xc0, !PT ;  /* 0x000000ff0cff7812 */ /* 0x000fda000780c0ff */
[----:B------:R-:W-:Y:S05]  /*0e70*/  @!P0 EXIT ;  /* 0x000000000000894d */ /* 0x000fea0003800000 */
[----:B------:R-:W-:Y:S01]  /*0e80*/  ULDC UR4, c[0x0][0x28c] ;  /* 0x0000a30000047ab9 */ /* 0x000fe20000000800 */
[----:B------:R-:W-:Y:S01]  /*0e90*/  LOP3.LUT R142, R4, 0x1, RZ, 0xfc, !PT ;  /* 0x00000001048e7812 */ /* 0x000fe200078efcff */
[----:B------:R-:W-:-:S04]  /*0ea0*/  UIADD3 UR4, UR4, 0x7f, URZ ;  /* 0x0000007f04047890 */ /* 0x000fc8000fffe03f */
[----:B------:R-:W-:-:S04]  /*0eb0*/  USHF.R.S32.HI UR5, URZ, 0x1f, UR4 ;  /* 0x0000001f3f057899 */ /* 0x000fc80008011404 */
[----:B------:R-:W-:-:S03]  /*0ec0*/  ULEA.HI UR5, UR5, UR4, URZ, 0x7 ;  /* 0x0000000405057291 */ /* 0x000fc6000f8f383f */
[----:B------:R-:W-:Y:S01]  /*0ed0*/  UMOV UR4, URZ ;  /* 0x0000003f00047c82 */ /* 0x000fe20008000000 */
[----:B------:R-:W-:-:S03]  /*0ee0*/  USHF.R.S32.HI UR9, URZ, 0x7, UR5 ;  /* 0x000000073f097899 */ /* 0x000fc60008011405 */
[----:B------:R-:W-:-:S09]  /*0ef0*/  UMOV UR5, URZ ;  /* 0x0000003f00057c82 */ /* 0x000fd20008000000 */
.L_x_165:
[----:B01----:R-:W-:Y:S01]  /*0f00*/  LOP3.LUT R10, R0, 0x80, RZ, 0xc0, !PT ;  /* 0x00000080000a7812 */ /* 0x003fe200078ec0ff */
[----:B------:R-:W0:Y:S01]  /*0f10*/  S2UR UR13, SR_CgaCtaId ;  /* 0x00000000000d79c3 */ /* 0x000e220000008800 */
[----:B------:R-:W-:Y:S01]  /*0f20*/  UMOV UR12, 0x400 ;  /* 0x00000400000c7882 */ /* 0x000fe20000000000 */
[----:B------:R-:W-:Y:S01]  /*0f30*/  UMOV UR6, URZ ;  /* 0x0000003f00067c82 */ /* 0x000fe20008000000 */
[----:B------:R-:W-:Y:S01]  /*0f40*/  SHF.R.U32.HI R10, RZ, 0x7, R10 ;  /* 0x00000007ff0a7819 */ /* 0x000fe2000001160a */
[----:B------:R-:W-:Y:S01]  /*0f50*/  UMOV UR7, URZ ;  /* 0x0000003f00077c82 */ /* 0x000fe20008000000 */
[----:B------:R-:W-:Y:S02]  /*0f60*/  CS2R R18, SRZ ;  /* 0x0000000000127805 */ /* 0x000fe4000001ff00 */
[----:B------:R-:W-:Y:S02]  /*0f70*/  CS2R R16, SRZ ;  /* 0x0000000000107805 */ /* 0x000fe4000001ff00 */
[----:B------:R-:W-:Y:S01]  /*0f80*/  CS2R R20, SRZ ;  /* 0x0000000000147805 */ /* 0x000fe2000001ff00 */
[----:B------:R-:W1:Y:S01]  /*0f90*/  LDC R11, c[0x0][0x28c] ;  /* 0x0000a300ff0b7b82 */ /* 0x000e620000000800 */
[----:B----4-:R-:W4:Y:S01]  /*0fa0*/  SHFL.IDX PT, R10, R10, RZ, 0x1f ;  /* 0x00001fff0a0a7589 */ /* 0x010f2200000e0000 */
[----:B------:R-:W-:-:S02]  /*0fb0*/  CS2R R22, SRZ ;  /* 0x0000000000167805 */ /* 0x000fc4000001ff00 */
[----:B------:R-:W-:Y:S02]  /*0fc0*/  CS2R R88, SRZ ;  /* 0x0000000000587805 */ /* 0x000fe4000001ff00 */
[----:B------:R-:W-:Y:S02]  /*0fd0*/  CS2R R90, SRZ ;  /* 0x00000000005a7805 */ /* 0x000fe4000001ff00 */
[----:B------:R-:W-:Y:S02]  /*0fe0*/  CS2R R92, SRZ ;  /* 0x00000000005c7805 */ /* 0x000fe4000001ff00 */
[----:B------:R-:W-:Y:S02]  /*0ff0*/  CS2R R96, SRZ ;  /* 0x0000000000607805 */ /* 0x000fe4000001ff00 */
[----:B------:R-:W-:Y:S02]  /*1000*/  CS2R R94, SRZ ;  /* 0x00000000005e7805 */ /* 0x000fe4000001ff00 */
        /* <DEDUP_REMOVED lines=16> */
[----:B-1----:R-:W-:Y:S02]  /*1110*/  ISETP.GE.AND P0, PT, R11, 0x1, PT ;  /* 0x000000010b00780c */ /* 0x002fe40003f06270 */
[----:B------:R-:W-:Y:S02]  /*1120*/  CS2R R130, SRZ ;  /* 0x0000000000827805 */ /* 0x000fe4000001ff00 */
[----:B----4-:R-:W-:-:S02]  /*1130*/  R2UR UR8, R10 ;  /* 0x000000000a0872ca */ /* 0x010fc400000e0000 */
[----:B------:R-:W-:Y:S02]  /*1140*/  CS2R R132, SRZ ;  /* 0x0000000000847805 */ /* 0x000fe4000001ff00 */
[----:B------:R-:W-:Y:S02]  /*1150*/  CS2R R134, SRZ ;  /* 0x0000000000867805 */ /* 0x000fe4000001ff00 */
[----:B------:R-:W-:Y:S02]  /*1160*/  CS2R R136, SRZ ;  /* 0x0000000000887805 */ /* 0x000fe4000001ff00 */
[----:B------:R-:W-:Y:S02]  /*1170*/  CS2R R138, SRZ ;  /* 0x00000000008a7805 */ /* 0x000fe4000001ff00 */
[----:B------:R-:W-:Y:S01]  /*1180*/  CS2R R140, SRZ ;  /* 0x00000000008c7805 */ /* 0x000fe2000001ff00 */
[----:B------:R-:W-:Y:S01]  /*1190*/  IMAD.MOV.U32 R143, RZ, RZ, RZ ;  /* 0x000000ffff8f7224 */ /* 0x000fe200078e00ff */
[----:B------:R-:W-:Y:S01]  /*11a0*/  CS2R R56, SRZ ;  /* 0x0000000000387805 */ /* 0x000fe2000001ff00 */
[----:B------:R-:W-:Y:S01]  /*11b0*/  IMAD.MOV.U32 R145, RZ, RZ, RZ ;  /* 0x000000ffff917224 */ /* 0x000fe200078e00ff */
[----:B------:R-:W-:Y:S01]  /*11c0*/  CS2R R58, SRZ ;  /* 0x00000000003a7805 */ /* 0x000fe2000001ff00 */
[----:B--23--:R-:W-:Y:S01]  /*11d0*/  IMAD.U32 R13, RZ, RZ, UR4 ;  /* 0x00000004ff0d7e24 */ /* 0x00cfe2000f8e00ff */
[----:B------:R-:W-:-:S02]  /*11e0*/  CS2R R60, SRZ ;  /* 0x00000000003c7805 */ /* 0x000fc4000001ff00 */
[----:B------:R-:W-:Y:S01]  /*11f0*/  CS2R R62, SRZ ;  /* 0x00000000003e7805 */ /* 0x000fe2000001ff00 */
[----:B------:R-:W-:Y:S01]  /*1200*/  ULEA.HI UR10, UR8, UR8, URZ, 0x1 ;  /* 0x00000008080a7291 */ /* 0x000fe2000f8f083f */
[----:B------:R-:W-:Y:S02]  /*1210*/  CS2R R64, SRZ ;  /* 0x0000000000407805 */ /* 0x000fe4000001ff00 */
[----:B------:R-:W-:Y:S02]  /*1220*/  CS2R R66, SRZ ;  /* 0x0000000000427805 */ /* 0x000fe4000001ff00 */
[----:B------:R-:W-:Y:S01]  /*1230*/  CS2R R68, SRZ ;  /* 0x0000000000447805 */ /* 0x000fe2000001ff00 */
[----:B------:R-:W-:Y:S01]  /*1240*/  ULOP3.LUT UR11, UR10, 0x7fffe, URZ, 0xc0, !UPT ;  /* 0x0007fffe0a0b7892 */ /* 0x000fe2000f8ec03f */
[----:B------:R-:W-:Y:S01]  /*1250*/  CS2R R70, SRZ ;  /* 0x0000000000467805 */ /* 0x000fe2000001ff00 */
[----:B0-----:R-:W-:Y:S01]  /*1260*/  ULEA UR10, UR13, UR12, 0x18 ;  /* 0x0000000c0d0a7291 */ /* 0x001fe2000f8ec03f */
[----:B------:R-:W-:Y:S01]  /*1270*/  CS2R R72, SRZ ;  /* 0x0000000000487805 */ /* 0x000fe2000001ff00 */
[----:B------:R-:W-:Y:S01]  /*1280*/  UIADD3 UR11, UR8, -UR11, URZ ;  /* 0x8000000b080b7290 */ /* 0x000fe2000fffe03f */
[----:B------:R-:W-:Y:S01]  /*1290*/  CS2R R74, SRZ ;  /* 0x00000000004a7805 */ /* 0x000fe2000001ff00 */
[----:B------:R-:W-:Y:S01]  /*12a0*/  UMOV UR12, UR5 ;  /* 0x00000005000c7c82 */ /* 0x000fe20008000000 */
[----:B------:R-:W-:Y:S01]  /*12b0*/  UMOV UR8, URZ ;  /* 0x0000003f00087c82 */ /* 0x000fe20008000000 */
[----:B------:R-:W-:Y:S01]  /*12c0*/  ULEA UR11, UR11, UR10, 0xd ;  /* 0x0000000a0b0b7291 */ /* 0x000fe2000f8e683f */
[----:B------:R-:W-:-:S02]  /*12d0*/  CS2R R76, SRZ ;  /* 0x00000000004c7805 */ /* 0x000fc4000001ff00 */
[----:B------:R-:W-:Y:S02]  /*12e0*/  CS2R R78, SRZ ;  /* 0x00000000004e7805 */ /* 0x000fe4000001ff00 */
[----:B------:R-:W-:Y:S01]  /*12f0*/  CS2R R80, SRZ ;  /* 0x0000000000507805 */ /* 0x000fe2000001ff00 */
[----:B------:R-:W-:Y:S01]  /*1300*/  UIADD3 UR11, UR11, 0x100, URZ ;  /* 0x000001000b0b7890 */ /* 0x000fe2000fffe03f */
[----:B------:R-:W-:Y:S02]  /*1310*/  CS2R R82, SRZ ;  /* 0x0000000000527805 */ /* 0x000fe4000001ff00 */
[----:B------:R-:W-:Y:S02]  /*1320*/  CS2R R84, SRZ ;  /* 0x0000000000547805 */ /* 0x000fe4000001ff00 */
[----:B------:R-:W-:Y:S01]  /*1330*/  CS2R R86, SRZ ;  /* 0x0000000000567805 */ /* 0x000fe2000001ff00 */
[----:B------:R-:W-:Y:S01]  /*1340*/  USHF.R.U32.HI UR11, URZ, 0x4, UR11 ;  /* 0x000000043f0b7899 */ /* 0x000fe2000801160b */
[----:B------:R-:W-:-:S02]  /*1350*/  CS2R R24, SRZ ;  /* 0x0000000000187805 */ /* 0x000fc4000001ff00 */
[----:B------:R-:W-:Y:S02]  /*1360*/  CS2R R26, SRZ ;  /* 0x00000000001a7805 */ /* 0x000fe4000001ff00 */
[----:B------:R-:W-:Y:S01]  /*1370*/  CS2R R28, SRZ ;  /* 0x00000000001c7805 */ /* 0x000fe2000001ff00 */
[----:B------:R-:W-:Y:S01]  /*1380*/  ULOP3.LUT UR11, UR11, 0x3fff, URZ, 0xc0, !UPT ;  /* 0x00003fff0b0b7892 */ /* 0x000fe2000f8ec03f */
        /* <DEDUP_REMOVED lines=12> */
[----:B------:R-:W-:Y:S01]  /*1450*/  CS2R R54, SRZ ;  /* 0x0000000000367805 */ /* 0x000fe2000001ff00 */
[----:B------:R-:W-:Y:S06]  /*1460*/  @!P0 BRA `(.L_x_13) ;  /* 0x0000000800a08947 */ /* 0x000fec0003800000 */
[----:B------:R-:W-:-:S13]  /*1470*/  ISETP.NE.AND P1, PT, R142, 0x3, PT ;  /* 0x000000038e00780c */ /* 0x000fda0003f25270 */
[----:B------:R-:W-:Y:S05]  /*1480*/  @!P1 BRA `(.L_x_14) ;  /* 0x0000000000049947 */ /* 0x000fea0003800000 */
[----:B------:R-:W-:Y:S01]  /*1490*/  BPT.TRAP 0x1 ;  /* 0x000000040000795c */ /* 0x000fe20000300000 */
.L_x_14:
[----:B------:R-:W-:Y:S01]  /*14a0*/  ULEA UR6, UR5, UR10, 0x3 ;  /* 0x0000000a05067291 */ /* 0x000fe2000f8e183f */
[----:B------:R-:W-:-:S05]  /*14b0*/  IMAD.U32 R10, RZ, RZ, UR4 ;  /* 0x00000004ff0a7e24 */ /* 0x000fca000f8e00ff */
[----:B------:R-:W-:-:S04]  /*14c0*/  SHF.L.U32 R10, R10, 0x1f, RZ ;  /* 0x0000001f0a0a7819 */ /* 0x000fc800000006ff */
[----:B------:R0:W1:Y:S01]  /*14d0*/  SYNCS.PHASECHK.TRANS64.TRYWAIT P0, [UR6], R10 ;  /* 0x0000000aff0075a7 */ /* 0x0000620008000146 */
[----:B------:R-:W-:Y:S05]  /*14e0*/  @!P1 BRA `(.L_x_15) ;  /* 0x0000000000049947 */ /* 0x000fea0003800000 */
[----:B------:R-:W-:Y:S01]  /*14f0*/  BPT.TRAP 0x1 ;  /* 0x000000040000795c */ /* 0x000fe20000300000 */
.L_x_15:
[----:B-1----:R-:W-:Y:S05]  /*1500*/  @P0 BRA `(.L_x_16) ;  /* 0x0000000000080947 */ /* 0x002fea0003800000 */
[----:B------:R-:W1:Y:S02]  /*1510*/  SYNCS.PHASECHK.TRANS64.TRYWAIT P0, [UR6], R10 ;  /* 0x0000000aff0075a7 */ /* 0x000e640008000146 */
[----:B-1----:R-:W-:Y:S05]  /*1520*/  @!P0 BRA `(.L_x_17) ;  /* 0x0000008000208947 */ /* 0x002fea0003800000 */
.L_x_16:
[----:B------:R-:W-:Y:S01]  /*1530*/  UIADD3 UR6, UR10, 0x18100, URZ ;  /* 0x000181000a067890 */ /* 0x000fe2000fffe03f */
[----:B------:R-:W-:Y:S01]  /*1540*/  WARPGROUP.ARRIVE ;  /* 0x00000000000079c5 */ /* 0x000fe20000000000 */
[----:B------:R-:W-:Y:S01]  /*1550*/  ULOP3.LUT UR8, UR11, 0x10000, URZ, 0xfc, !UPT ;  /* 0x000100000b087892 */ /* 0x000fe2000f8efc3f */
[----:B------:R-:W-:Y:S01]  /*1560*/  CS2R R18, SRZ ;  /* 0x0000000000127805 */ /* 0x000fe2000001ff00 */
[----:B------:R-:W-:Y:S01]  /*1570*/  USHF.R.U32.HI UR6, URZ, 0x4, UR6 ;  /* 0x000000043f067899 */ /* 0x000fe20008011606 */
[----:B------:R-:W-:Y:S01]  /*1580*/  CS2R R16, SRZ ;  /* 0x0000000000107805 */ /* 0x000fe2000001ff00 */
[----:B------:R-:W-:Y:S01]  /*1590*/  ULEA UR8, UR5, UR8, 0xb ;  /* 0x0000000805087291 */ /* 0x000fe2000f8e583f */
[----:B------:R-:W-:Y:S01]  /*15a0*/  CS2R R20, SRZ ;  /* 0x0000000000147805 */ /* 0x000fe2000001ff00 */
[----:B------:R-:W-:Y:S01]  /*15b0*/  ULOP3.LUT UR6, UR6, 0x3fff, URZ, 0xc0, !UPT ;  /* 0x00003fff06067892 */ /* 0x000fe2000f8ec03f */
[----:B------:R-:W-:Y:S01]  /*15c0*/  CS2R R22, SRZ ;  /* 0x0000000000167805 */ /* 0x000fe2000001ff00 */
[----:B------:R-:W-:Y:S01]  /*15d0*/  UMOV UR13, 0x40000040 ;  /* 0x40000040000d7882 */ /* 0x000fe20000000000 */
[----:B------:R-:W-:Y:S01]  /*15e0*/  UMOV UR15, 0x40000040 ;  /* 0x40000040000f7882 */ /* 0x000fe20000000000 */
[----:B------:R-:W-:Y:S01]  /*15f0*/  ULOP3.LUT UR6, UR6, 0x10000, URZ, 0xfc, !UPT ;  /* 0x0001000006067892 */ /* 0x000fe2000f8efc3f */
[----:B------:R-:W-:Y:S01]  /*1600*/  CS2R R88, SRZ ;  /* 0x0000000000587805 */ /* 0x000fe2000001ff00 */
[----:B------:R-:W-:Y:S01]  /*1610*/  UMOV UR12, UR8 ;  /* 0x00000008000c7c82 */ /* 0x000fe20008000000 */
[----:B------:R-:W-:Y:S01]  /*1620*/  CS2R R90, SRZ ;  /* 0x00000000005a7805 */ /* 0x000fe2000001ff00 */
[----:B------:R-:W-:Y:S01]  /*1630*/  ULEA UR7, UR5, UR6, 0x9 ;  /* 0x0000000605077291 */ /* 0x000fe2000f8e483f */
[----:B------:R-:W-:Y:S01]  /*1640*/  CS2R R92, SRZ ;  /* 0x00000000005c7805 */ /* 0x000fe2000001ff00 */
[----:B------:R-:W-:Y:S01]  /*1650*/  UIADD3 UR6, UR8, 0x400, URZ ;  /* 0x0000040008067890 */ /* 0x000fe2000fffe03f */
[----:B------:R-:W-:-:S02]  /*1660*/  CS2R R96, SRZ ;  /* 0x0000000000607805 */ /* 0x000fc4000001ff00 */
[----:B------:R-:W-:Y:S02]  /*1670*/  CS2R R94, SRZ ;  /* 0x00000000005e7805 */ /* 0x000fe4000001ff00 */
[----:B------:R-:W-:Y:S02]  /*1680*/  CS2R R98, SRZ ;  /* 0x0000000000627805 */ /* 0x000fe4000001ff00 */
[----:B------:R-:W-:Y:S01]  /*1690*/  CS2R R100, SRZ ;  /* 0x0000000000647805 */ /* 0x000fe2000001ff00 */
[----:B------:R-:W-:Y:S01]  /*16a0*/  UMOV UR14, UR7 ;  /* 0x00000007000e7c82 */ /* 0x000fe20008000000 */
[----:B------:R-:W-:Y:S01]  /*16b0*/  CS2R R102, SRZ ;  /* 0x0000000000667805 */ /* 0x000fe2000001ff00 */
[----:B------:R-:W-:Y:S01]  /*16c0*/  QGMMA.64x64x32.F32.E5M2.E5M2 R56, gdesc[UR12], RZ, !UPT ;  /* 0x00e000000c3879f3 */ /* 0x000fe2000c7038ff */
[----:B------:R-:W-:Y:S01]  /*16d0*/  UMOV UR12, UR6 ;  /* 0x00000006000c7c82 */ /* 0x000fe20008000000 */
[----:B------:R-:W-:Y:S01]  /*16e0*/  UMOV UR13, 0x40000040 ;  /* 0x40000040000d7882 */ /* 0x000fe20000000000 */
[----:B------:R-:W-:Y:S01]  /*16f0*/  UIADD3 UR6, UR8, 0x402, URZ ;  /* 0x0000040208067890 */ /* 0x000fe2000fffe03f */
[----:B------:R-:W-:Y:S01]  /*1700*/  QGMMA.64x64x32.F32.E5M2.E5M2 R24, gdesc[UR12], RZ, !UPT ;  /* 0x00e000000c1879f3 */ /* 0x000fe2000c7038ff */
[----:B------:R-:W-:Y:S01]  /*1710*/  UIADD3 UR12, UR8, 0x2, URZ ;  /* 0x00000002080c7890 */ /* 0x000fe2000fffe03f */
[----:B------:R-:W-:Y:S01]  /*1720*/  CS2R R104, SRZ ;  /* 0x0000000000687805 */ /* 0x000fe2000001ff00 */
[----:B------:R-:W-:Y:S01]  /*1730*/  UIADD3 UR14, UR7, 0x2, URZ ;  /* 0x00000002070e7890 */ /* 0x000fe2000fffe03f */
[----:B------:R-:W-:Y:S01]  /*1740*/  CS2R R108, SRZ ;  /* 0x00000000006c7805 */ /* 0x000fe2000001ff00 */
[----:B------:R-:W-:Y:S01]  /*1750*/  UMOV UR13, 0x40000040 ;  /* 0x40000040000d7882 */ /* 0x000fe20000000000 */
[----:B------:R-:W-:Y:S01]  /*1760*/  UMOV UR15, 0x40000040 ;  /* 0x40000040000f7882 */ /* 0x000fe20000000000 */
        /* <DEDUP_REMOVED lines=16> */
[----:B------:R-:W-:Y:S01]  /*1870*/  CS2R R140, SRZ ;  /* 0x00000000008c7805 */ /* 0x000fe2000001ff00 */
[----:B------:R-:W-:Y:S02]  /*1880*/  IMAD.MOV.U32 R143, RZ, RZ, RZ ;  /* 0x000000ffff8f7224 */ /* 0x000fe400078e00ff */
[----:B------:R-:W-:Y:S01]  /*1890*/  IMAD.MOV.U32 R145, RZ, RZ, RZ ;  /* 0x000000ffff917224 */ /* 0x000fe200078e00ff */
[----:B------:R-:W-:Y:S01]  /*18a0*/  QGMMA.64x64x32.F32.E5M2.E5M2 R56, gdesc[UR12], R56 ;  /* 0x00e000000c3879f3 */ /* 0x000fe20008703838 */
[----:B------:R-:W-:Y:S01]  /*18b0*/  UMOV UR12, UR6 ;  /* 0x00000006000c7c82 */ /* 0x000fe20008000000 */
[----:B------:R-:W-:Y:S01]  /*18c0*/  UMOV UR13, 0x40000040 ;  /* 0x40000040000d7882 */ /* 0x000fe20000000000 */
[----:B------:R-:W-:Y:S01]  /*18d0*/  UIADD3 UR6, UR8, 0x404, URZ ;  /* 0x0000040408067890 */ /* 0x000fe2000fffe03f */
[----:B------:R-:W-:Y:S01]  /*18e0*/  QGMMA.64x64x32.F32.E5M2.E5M2 R24, gdesc[UR12], R24 ;  /* 0x00e000000c1879f3 */ /* 0x000fe20008703818 */
[----:B------:R-:W-:-:S02]  /*18f0*/  UIADD3 UR12, UR8, 0x4, URZ ;  /* 0x00000004080c7890 */ /* 0x000fc4000fffe03f */
[----:B------:R-:W-:Y:S01]  /*1900*/  UIADD3 UR14, UR7, 0x4, URZ ;  /* 0x00000004070e7890 */ /* 0x000fe2000fffe03f */
[----:B------:R-:W-:Y:S01]  /*1910*/  UMOV UR13, 0x40000040 ;  /* 0x40000040000d7882 */ /* 0x000fe20000000000 */
[----:B------:R-:W-:-:S07]  /*1920*/  UMOV UR15, 0x40000040 ;  /* 0x40000040000f7882 */ /* 0x000fce0000000000 */
[----:B------:R-:W-:Y:S01]  /*1930*/  QGMMA.64x64x32.F32.E5M2.E5M2 R56, gdesc[UR12], R56 ;  /* 0x00e000000c3879f3 */ /* 0x000fe20008703838 */
[----:B------:R-:W-:Y:S01]  /*1940*/  UMOV UR12, UR6 ;  /* 0x00000006000c7c82 */ /* 0x000fe20008000000 */
[----:B------:R-:W-:Y:S01]  /*1950*/  UMOV UR13, 0x40000040 ;  /* 0x40000040000d7882 */ /* 0x000fe20000000000 */
[----:B------:R-:W-:Y:S01]  /*1960*/  UMOV UR6, 0x4 ;  /* 0x0000000400067882 */ /* 0x000fe20000000000 */
[----:B------:R-:W-:Y:S01]  /*1970*/  QGMMA.64x64x32.F32.E5M2.E5M2 R24, gdesc[UR12], R24 ;  /* 0x00e000000c1879f3 */ /* 0x000fe20008703818 */
[----:B------:R-:W-:Y:S02]  /*1980*/  UIADD3 UR14, UR7, 0x6, URZ ;  /* 0x00000006070e7890 */ /* 0x000fe4000fffe03f */
[----:B------:R-:W-:Y:S01]  /*1990*/  UIADD3 UR12, UR8, 0x6, URZ ;  /* 0x00000006080c7890 */ /* 0x000fe2000fffe03f */
[----:B------:R-:W-:Y:S01]  /*19a0*/  ULDC UR7, c[0x0][0x50c] ;  /* 0x0001430000077ab9 */ /* 0x000fe20000000800 */
[----:B------:R-:W-:Y:S02]  /*19b0*/  UIADD3 UR8, UR8, 0x406, URZ ;  /* 0x0000040608087890 */ /* 0x000fe4000fffe03f */
[----:B------:R-:W-:Y:S01]  /*19c0*/  UISETP.NE.AND UP0, UPT, UR7, 0x4, UPT ;  /* 0x000000040700788c */ /* 0x000fe2000bf05270 */
[----:B------:R-:W-:Y:S01]  /*19d0*/  UMOV UR13, 0x40000040 ;  /* 0x40000040000d7882 */ /* 0x000fe20000000000 */
[----:B------:R-:W-:-:S02]  /*19e0*/  UMOV UR15, 0x40000040 ;  /* 0x40000040000f7882 */ /* 0x000fc40000000000 */
[----:B------:R-:W-:-:S06]  /*19f0*/  USEL UR7, URZ, 0x1, UP0 ;  /* 0x000000013f077887 */ /* 0x000fcc0008000000 */
[----:B------:R-:W-:Y:S01]  /*1a00*/  ISETP.NE.AND P0, PT, RZ, UR7, PT ;  /* 0x00000007ff007c0c */ /* 0x000fe2000bf05270 */
[----:B------:R-:W-:Y:S01]  /*1a10*/  QGMMA.64x64x32.F32.E5M2.E5M2 R56, gdesc[UR12], R56 ;  /* 0x00e000000c3879f3 */ /* 0x000fe20008703838 */
[----:B------:R-:W-:Y:S01]  /*1a20*/  UMOV UR12, UR8 ;  /* 0x00000008000c7c82 */ /* 0x000fe20008000000 */
[----:B------:R-:W-:Y:S02]  /*1a30*/  UMOV UR13, 0x40000040 ;  /* 0x40000040000d7882 */ /* 0x000fe40000000000 */
[----:B------:R-:W-:Y:S08]  /*1a40*/  QGMMA.64x64x32.F32.E5M2.E5M2 R24, gdesc[UR12], R24, gsb0 ;  /* 0x00e000000c1879f3 */ /* 0x000ff00008003818 */
[----:B------:R-:W-:Y:S05]  /*1a50*/  @!P0 BRA `(.L_x_18) ;  /* 0x0000000400088947 */ /* 0x000fea0003800000 */
[----:B------:R-:W-:Y:S02]  /*1a60*/  WARPGROUP.DEPBAR.LE gsb0, 0x0 ;  /* 0x00008000000079c5 */ /* 0x000fe40000010000 */
[----:B------:R-:W-:-:S01]  /*1a70*/  FADD R145, RZ, R56 ;  /* 0x00000038ff917221 */ /* 0x000fc20000000000 */
[----:B------:R-:W-:Y:S01]  /*1a80*/  FADD R140, RZ, R57 ;  /* 0x00000039ff8c7221 */ /* 0x000fe20000000000 */
        /* <DEDUP_REMOVED lines=62> */
[----:B------:R-:W-:-:S06]  /*1e70*/  UMOV UR6, URZ ;  /* 0x0000003f00067c82 */ /* 0x000fcc0008000000 */
.L_x_18:
[----:B------:R-:W-:-:S04]  /*1e80*/  UIADD3 UR12, UR5, 0x1, URZ ;  /* 0x00000001050c7890 */ /* 0x000fc8000fffe03f */
[----:B------:R-:W-:-:S04]  /*1e90*/  UISETP.NE.AND UP0, UPT, UR12, 0x3, UPT ;  /* 0x000000030c00788c */ /* 0x000fc8000bf05270 */
[----:B------:R-:W-:Y:S02]  /*1ea0*/  USEL UR8, URZ, 0x1, UP0 ;  /* 0x000000013f087887 */ /* 0x000fe40008000000 */
[----:B------:R-:W-:Y:S02]  /*1eb0*/  USEL UR12, UR12, URZ, UP0 ;  /* 0x0000003f0c0c7287 */ /* 0x000fe40008000000 */
[----:B------:R-:W-:-:S06]  /*1ec0*/  ULOP3.LUT UR8, UR4, UR8, URZ, 0x3c, !UPT ;  /* 0x0000000804087292 */ /* 0x000fcc000f8e3c3f */
[----:B------:R-:W-:Y:S01]  /*1ed0*/  IMAD.U32 R13, RZ, RZ, UR8 ;  /* 0x00000008ff0d7e24 */ /* 0x000fe2000f8e00ff */
[----:B------:R-:W-:-:S06]  /*1ee0*/  UMOV UR8, 0x1 ;  /* 0x0000000100087882 */ /* 0x000fcc0000000000 */
.L_x_13:
[----:B------:R-:W-:-:S04]  /*1ef0*/  UISETP.LT.AND UP0, UPT, UR9, 0x1, UPT ;  /* 0x000000010900788c */ /* 0x000fc8000bf01270 */
[----:B------:R-:W-:-:S04]  /*1f00*/  USEL UR13, UR9, 0x1, UP0 ;  /* 0x00000001090d7887 */ /* 0x000fc80008000000 */
[----:B------:R-:W-:-:S04]  /*1f10*/  UIADD3 UR13, UR9, -UR13, URZ ;  /* 0x8000000d090d7290 */ /* 0x000fc8000fffe03f */
[----:B------:R-:W-:-:S06]  /*1f20*/  UISETP.GE.AND UP0, UPT, UR13, 0x1, UPT ;  /* 0x000000010d00788c */ /* 0x000fcc000bf06270 */
[----:B------:R-:W-:-:S13]  /*1f30*/  PLOP3.LUT P0, PT, PT, PT, UP0, 0x80, 0x0 ;  /* 0x000000000000781c */ /* 0x000fda0003f0f008 */
[----:B------:R-:W-:Y:S05]  /*1f40*/  @!P0 BRA `(.L_x_19) ;  /* 0x0000000800748947 */ /* 0x000fea0003800000 */
[----:B01----:R-:W-:Y:S01]  /*1f50*/  IMAD.U32 R10, RZ, RZ, UR13 ;  /* 0x0000000dff0a7e24 */ /* 0x003fe2000f8e00ff */
[----:B------:R-:W-:Y:S01]  /*1f60*/  UMOV UR13, UR5 ;  /* 0x00000005000d7c82 */ /* 0x000fe20008000000 */
[----:B------:R-:W-:-:S05]  /*1f70*/  ULDC UR15, c[0x0][0x50c] ;  /* 0x00014300000f7ab9 */ /* 0x000fca0000000800 */
.L_x_27:
[----:B------:R-:W-:-:S13]  /*1f80*/  ISETP.NE.AND P1, PT, R142, 0x3, PT ;  /* 0x000000038e00780c */ /* 0x000fda0003f25270 */
[----:B01----:R-:W-:Y:S05]  /*1f90*/  @!P1 BRA `(.L_x_20) ;  /* 0x0000000000049947 */ /* 0x003fea0003800000 */
[----:B------:R-:W-:Y:S01]  /*1fa0*/  BPT.TRAP 0x1 ;  /* 0x000000040000795c */ /* 0x000fe20000300000 */
.L_x_20:
[----:B------:R-:W0:Y:S01]  /*1fb0*/  S2UR UR14, SR_CgaCtaId ;  /* 0x00000000000e79c3 */ /* 0x000e220000008800 */
[----:B------:R-:W-:Y:S01]  /*1fc0*/  UMOV UR10, 0x400 ;  /* 0x00000400000a7882 */ /* 0x000fe20000000000 */
[----:B------:R-:W-:Y:S01]  /*1fd0*/  SHF.L.U32 R11, R13, 0x1f, RZ ;  /* 0x0000001f0d0b7819 */ /* 0x000fe200000006ff */
[----:B0-----:R-:W-:-:S04]  /*1fe0*/  ULEA UR10, UR14, UR10, 0x18 ;  /* 0x0000000a0e0a7291 */ /* 0x001fc8000f8ec03f */
[----:B------:R-:W-:-:S09]  /*1ff0*/  ULEA UR14, UR12, UR10, 0x3 ;  /* 0x0000000a0c0e7291 */ /* 0x000fd2000f8e183f */
[----:B------:R0:W1:Y:S01]  /*2000*/  SYNCS.PHASECHK.TRANS64.TRYWAIT P0, [UR14], R11 ;  /* 0x0000000bff0075a7 */ /* 0x000062000800014e */
[----:B------:R-:W-:Y:S05]  /*2010*/  @!P1 BRA `(.L_x_21) ;  /* 0x0000000000049947 */ /* 0x000fea0003800000 */
[----:B------:R-:W-:Y:S01]  /*2020*/  BPT.TRAP 0x1 ;  /* 0x000000040000795c */ /* 0x000fe20000300000 */
.L_x_21:
[----:B-1----:R-:W-:Y:S05]  /*2030*/  @P0 BRA `(.L_x_22) ;  /* 0x0000000000080947 */ /* 0x002fea0003800000 */
[----:B------:R-:W1:Y:S02]  /*2040*/  SYNCS.PHASECHK.TRANS64.TRYWAIT P0, [UR14], R11 ;  /* 0x0000000bff0075a7 */ /* 0x000e64000800014e */
[----:B-1----:R-:W-:Y:S05]  /*2050*/  @!P0 BRA `(.L_x_23) ;  /* 0x00000074006c8947 */ /* 0x002fea0003800000 */
.L_x_22:
[----:B------:R-:W-:Y:S01]  /*2060*/  UIADD3 UR14, UR10, 0x18100, URZ ;  /* 0x000181000a0e7890 */ /* 0x000fe2000fffe03f */
[----:B------:R-:W-:Y:S01]  /*2070*/  WARPGROUP.ARRIVE ;  /* 0x00000000000079c5 */ /* 0x000fe20000000000 */
[----:B------:R-:W-:Y:S02]  /*2080*/  UISETP.NE.AND UP0, UPT, UR7, URZ, UPT ;  /* 0x0000003f0700728c */ /* 0x000fe4000bf05270 */
[----:B------:R-:W-:Y:S02]  /*2090*/  USHF.R.U32.HI UR14, URZ, 0x4, UR14 ;  /* 0x000000043f0e7899 */ /* 0x000fe4000801160e */
[----:B------:R-:W-:Y:S02]  /*20a0*/  USEL UR8, UR8, URZ, !UP0 ;  /* 0x0000003f08087287 */ /* 0x000fe4000c000000 */
[----:B------:R-:W-:Y:S02]  /*20b0*/  ULOP3.LUT UR14, UR14, 0x3fff, URZ, 0xc0, !UPT ;  /* 0x00003fff0e0e7892 */ /* 0x000fe4000f8ec03f */
[----:B------:R-:W-:-:S02]  /*20c0*/  ULOP3.LUT UR7, UR11, 0x10000, URZ, 0xfc, !UPT ;  /* 0x000100000b077892 */ /* 0x000fc4000f8efc3f */
[----:B------:R-:W-:Y:S02]  /*20d0*/  ULOP3.LUT UR14, UR14, 0x10000, URZ, 0xfc, !UPT ;  /* 0x000100000e0e7892 */ /* 0x000fe4000f8efc3f */
[----:B------:R-:W-:Y:S02]  /*20e0*/  UISETP.NE.U32.AND UP0, UPT, UR8, URZ, UPT ;  /* 0x0000003f0800728c */ /* 0x000fe4000bf05070 */
[----:B------:R-:W-:Y:S02]  /*20f0*/  ULEA UR8, UR12, UR7, 0xb ;  /* 0x000000070c087291 */ /* 0x000fe4000f8e583f */
[----:B------:R-:W-:Y:S02]  /*2100*/  ULEA UR7, UR12, UR14, 0x9 ;  /* 0x0000000e0c077291 */ /* 0x000fe4000f8e483f */
[----:B------:R-:W-:Y:S01]  /*2110*/  UIADD3 UR14, UR8, 0x400, URZ ;  /* 0x00000400080e7890 */ /* 0x000fe2000fffe03f */
[----:B------:R-:W-:Y:S02]  /*2120*/  UMOV UR17, 0x40000040 ;  /* 0x4000004000117882 */ /* 0x000fe40000000000 */
[----:B------:R-:W-:Y:S01]  /*2130*/  UMOV UR16, UR8 ;  /* 0x0000000800107c82 */ /* 0x000fe20008000000 */
[----:B------:R-:W-:Y:S01]  /*2140*/  UMOV UR19, 0x40000040 ;  /* 0x4000004000137882 */ /* 0x000fe20000000000 */
[----:B------:R-:W-:Y:S01]  /*2150*/  UMOV UR18, UR7 ;  /* 0x0000000700127c82 */ /* 0x000fe20008000000 */
[----:B------:R-:W-:Y:S01]  /*2160*/  UIADD3 UR6, UR6, 0x4, URZ ;  /* 0x0000000406067890 */ /* 0x000fe2000fffe03f */
[----:B------:R-:W-:Y:S01]  /*2170*/  QGMMA.64x64x32.F32.E5M2.E5M2 R56, gdesc[UR16], R56, UP0 ;  /* 0x00e00000103879f3 */ /* 0x000fe2000bf03838 */
[----:B------:R-:W-:Y:S01]  /*2180*/  UMOV UR16, UR14 ;  /* 0x0000000e00107c82 */ /* 0x000fe20008000000 */
[----:B------:R-:W-:Y:S01]  /*2190*/  UMOV UR17, 0x40000040 ;  /* 0x4000004000117882 */ /* 0x000fe20000000000 */
[----:B------:R-:W-:Y:S01]  /*21a0*/  UIADD3 UR14, UR8, 0x402, URZ ;  /* 0x00000402080e7890 */ /* 0x000fe2000fffe03f */
[----:B------:R-:W-:Y:S01]  /*21b0*/  QGMMA.64x64x32.F32.E5M2.E5M2 R24, gdesc[UR16], R24, UP0 ;  /* 0x00e00000101879f3 */ /* 0x000fe2000bf03818 */
[----:B------:R-:W-:-:S02]  /*21c0*/  UIADD3 UR16, UR8, 0x2, URZ ;  /* 0x0000000208107890 */ /* 0x000fc4000fffe03f */
[----:B------:R-:W-:Y:S01]  /*21d0*/  UIADD3 UR18, UR7, 0x2, URZ ;  /* 0x0000000207127890 */ /* 0x000fe2000fffe03f */
[----:B------:R-:W-:Y:S01]  /*21e0*/  UMOV UR17, 0x40000040 ;  /* 0x4000004000117882 */ /* 0x000fe20000000000 */
[----:B------:R-:W-:Y:S01]  /*21f0*/  UMOV UR19, 0x40000040 ;  /* 0x4000004000137882 */ /* 0x000fe20000000000 */
[----:B------:R-:W-:-:S06]  /*2200*/  UISETP.NE.AND UP0, UPT, UR6, UR15, UPT ;  /* 0x0000000f0600728c */ /* 0x000fcc000bf05270 */
[----:B------:R-:W-:Y:S01]  /*2210*/  QGMMA.64x64x32.F32.E5M2.E5M2 R56, gdesc[UR16], R56 ;  /* 0x00e00000103879f3 */ /* 0x000fe20008703838 */
[----:B------:R-:W-:Y:S01]  /*2220*/  UMOV UR16, UR14 ;  /* 0x0000000e00107c82 */ /* 0x000fe20008000000 */
[----:B------:R-:W-:Y:S01]  /*2230*/  UMOV UR17, 0x40000040 ;  /* 0x4000004000117882 */ /* 0x000fe20000000000 */
[----:B------:R-:W-:Y:S01]  /*2240*/  UIADD3 UR14, UR8, 0x404, URZ ;  /* 0x00000404080e7890 */ /* 0x000fe2000fffe03f */
[----:B------:R-:W-:Y:S01]  /*2250*/  QGMMA.64x64x32.F32.E5M2.E5M2 R24, gdesc[UR16], R24 ;  /* 0x00e00000101879f3 */ /* 0x000fe20008703818 */
[----:B------:R-:W-:Y:S02]  /*2260*/  UIADD3 UR16, UR8, 0x4, URZ ;  /* 0x0000000408107890 */ /* 0x000fe4000fffe03f */
[----:B------:R-:W-:Y:S01]  /*2270*/  UIADD3 UR18, UR7, 0x4, URZ ;  /* 0x0000000407127890 */ /* 0x000fe2000fffe03f */
[----:B------:R-:W-:Y:S01]  /*2280*/  UMOV UR17, 0x40000040 ;  /* 0x4000004000117882 */ /* 0x000fe20000000000 */
[----:B------:R-:W-:-:S07]  /*2290*/  UMOV UR19, 0x40000040 ;  /* 0x4000004000137882 */ /* 0x000fce0000000000 */
[----:B------:R-:W-:Y:S01]  /*22a0*/  QGMMA.64x64x32.F32.E5M2.E5M2 R56, gdesc[UR16], R56 ;  /* 0x00e00000103879f3 */ /* 0x000fe20008703838 */
[----:B------:R-:W-:Y:S01]  /*22b0*/  UMOV UR16, UR14 ;  /* 0x0000000e00107c82 */ /* 0x000fe20008000000 */
[----:B------:R-:W-:Y:S02]  /*22c0*/  UMOV UR17, 0x40000040 ;  /* 0x4000004000117882 */ /* 0x000fe40000000000 */
[----:B------:R-:W-:Y:S01]  /*22d0*/  QGMMA.64x64x32.F32.E5M2.E5M2 R24, gdesc[UR16], R24 ;  /* 0x00e00000101879f3 */ /* 0x000fe20008703818 */
[----:B------:R-:W-:Y:S02]  /*22e0*/  UIADD3 UR16, UR8, 0x6, URZ ;  /* 0x0000000608107890 */ /* 0x000fe4000fffe03f */
[----:B------:R-:W-:Y:S02]  /*22f0*/  UIADD3 UR18, UR7, 0x6, URZ ;  /* 0x0000000607127890 */ /* 0x000fe4000fffe03f */
[----:B------:R-:W-:Y:S01]  /*2300*/  UIADD3 UR8, UR8, 0x406, URZ ;  /* 0x0000040608087890 */ /* 0x000fe2000fffe03f */
[----:B------:R-:W-:Y:S01]  /*2310*/  UMOV UR17, 0x40000040 ;  /* 0x4000004000117882 */ /* 0x000fe20000000000 */
[----:B------:R-:W-:Y:S01]  /*2320*/  UMOV UR19, 0x40000040 ;  /* 0x4000004000137882 */ /* 0x000fe20000000000 */
[----:B------:R-:W-:-:S06]  /*2330*/  USEL UR7, URZ, 0x1, UP0 ;  /* 0x000000013f077887 */ /* 0x000fcc0008000000 */
[----:B------:R-:W-:Y:S01]  /*2340*/  ISETP.NE.AND P0, PT, RZ, UR7, PT ;  /* 0x00000007ff007c0c */ /* 0x000fe2000bf05270 */
[----:B------:R-:W-:Y:S01]  /*2350*/  QGMMA.64x64x32.F32.E5M2.E5M2 R56, gdesc[UR16], R56 ;  /* 0x00e00000103879f3 */ /* 0x000fe20008703838 */
[----:B------:R-:W-:Y:S01]  /*2360*/  UMOV UR16, UR8 ;  /* 0x0000000800107c82 */ /* 0x000fe20008000000 */
[----:B------:R-:W-:Y:S02]  /*2370*/  UMOV UR17, 0x40000040 ;  /* 0x4000004000117882 */ /* 0x000fe40000000000 */
[----:B------:R-:W-:Y:S03]  /*2380*/  QGMMA.64x64x32.F32.E5M2.E5M2 R24, gdesc[UR16], R24, gsb0 ;  /* 0x00e00000101879f3 */ /* 0x000fe60008003818 */
[----:B------:R-:W-:-:S05]  /*2390*/  WARPGROUP.DEPBAR.LE gsb0, 0x1 ;  /* 0x00008000000079c5 */ /* 0x000fca0000010100 */
[----:B------:R-:W-:Y:S05]  /*23a0*/  @!P0 BRA `(.L_x_24) ;  /* 0x0000000400088947 */ /* 0x000fea0003800000 */
[----:B------:R-:W-:Y:S02]  /*23b0*/  WARPGROUP.DEPBAR.LE gsb0, 0x0 ;  /* 0x00008000000079c5 */ /* 0x000fe40000010000 */
[----:B------:R-:W-:-:S01]  /*23c0*/  FADD R145, R56, R145 ;  /* 0x0000009138917221 */ /* 0x000fc20000000000 */
[----:B------:R-:W-:Y:S01]  /*23d0*/  FADD R140, R57, R140 ;  /* 0x0000008c398c7221 */ /* 0x000fe20000000000 */
        /* <DEDUP_REMOVED lines=62> */
[----:B------:R-:W-:-:S06]  /*27c0*/  UMOV UR6, URZ ;  /* 0x0000003f00067c82 */ /* 0x000fcc0008000000 */
.L_x_24:
[----:B------:R-:W-:Y:S05]  /*27d0*/  @!P1 BRA `(.L_x_25) ;  /* 0x0000000000049947 */ /* 0x000fea0003800000 */
[----:B------:R-:W-:Y:S01]  /*27e0*/  BPT.TRAP 0x1 ;  /* 0x000000040000795c */ /* 0x000fe20000300000 */
.L_x_25:
[----:B------:R-:W-:Y:S01]  /*27f0*/  ULEA UR8, UR13, UR10, 0x3 ;  /* 0x0000000a0d087291 */ /* 0x000fe2000f8e183f */
[----:B------:R-:W-:-:S03]  /*2800*/  ISETP.GT.U32.AND P0, PT, R4, 0x1, PT ;  /* 0x000000010400780c */ /* 0x000fc60003f04070 */
[----:B------:R-:W-:-:S04]  /*2810*/  UIADD3 UR8, UR8, 0x18, URZ ;  /* 0x0000001808087890 */ /* 0x000fc8000fffe03f */
[----:B------:R-:W-:-:S09]  /*2820*/  UPRMT UR8, URZ, 0x654, UR8 ;  /* 0x000006543f087896 */ /* 0x000fd20008000008 */
[----:B------:R-:W-:Y:S01]  /*2830*/  SYNCS.ARRIVE.TRANS64.RED.A1T0 RZ, [UR8], RZ ;  /* 0x000000ffffff79a7 */ /* 0x000fe20008100408 */
[----:B------:R-:W-:Y:S05]  /*2840*/  @P0 BRA `(.L_x_26) ;  /* 0x0000000000040947 */ /* 0x000fea0003800000 */
[----:B------:R-:W-:Y:S01]  /*2850*/  BPT.TRAP 0x1 ;  /* 0x000000040000795c */ /* 0x000fe20000300000 */
.L_x_26:
[----:B------:R-:W-:Y:S01]  /*2860*/  UIADD3 UR12, UR12, 0x1, URZ ;  /* 0x000000010c0c7890 */ /* 0x000fe2000fffe03f */
[C---:B------:R-:W-:Y:S01]  /*2870*/  ISETP.GT.AND P0, PT, R10.reuse, 0x1, PT ;  /* 0x000000010a00780c */ /* 0x040fe20003f04270 */
[----:B------:R-:W-:Y:S01]  /*2880*/  UIADD3 UR13, UR13, 0x1, URZ ;  /* 0x000000010d0d7890 */ /* 0x000fe2000fffe03f */
[----:B------:R-:W-:Y:S01]  /*2890*/  VIADD R10, R10, 0xffffffff ;  /* 0xffffffff0a0a7836 */ /* 0x000fe20000000000 */
[----:B------:R-:W-:Y:S02]  /*28a0*/  UISETP.NE.AND UP0, UPT, UR12, 0x3, UPT ;  /* 0x000000030c00788c */ /* 0x000fe4000bf05270 */
[----:B------:R-:W-:Y:S02]  /*28b0*/  UISETP.NE.AND UP1, UPT, UR13, 0x3, UPT ;  /* 0x000000030d00788c */ /* 0x000fe4000bf25270 */
[----:B------:R-:W-:Y:S02]  /*28c0*/  USEL UR8, URZ, 0x1, UP0 ;  /* 0x000000013f087887 */ /* 0x000fe40008000000 */
[----:B------:R-:W-:-:S02]  /*28d0*/  USEL UR12, UR12, URZ, UP0 ;  /* 0x0000003f0c0c7287 */ /* 0x000fc40008000000 */
[----:B------:R-:W-:Y:S02]  /*28e0*/  USEL UR13, UR13, URZ, UP1 ;  /* 0x0000003f0d0d7287 */ /* 0x000fe40008800000 */
[----:B------:R-:W-:Y:S01]  /*28f0*/  LOP3.LUT R13, R13, UR8, RZ, 0x3c, !PT ;  /* 0x000000080d0d7c12 */ /* 0x000fe2000f8e3cff */
[----:B------:R-:W-:Y:S01]  /*2900*/  UMOV UR8, 0x1 ;  /* 0x0000000100087882 */ /* 0x000fe20000000000 */
[----:B------:R-:W-:Y:S08]  /*2910*/  @P0 BRA `(.L_x_27) ;  /* 0xfffffff400980947 */ /* 0x000ff0000383ffff */
.L_x_19:
[----:B------:R-:W-:Y:S01]  /*2920*/  UISETP.NE.AND UP0, UPT, UR6, URZ, UPT ;  /* 0x0000003f0600728c */ /* 0x000fe2000bf05270 */
[----:B01----:R-:W0:Y:S03]  /*2930*/  LDC R10, c[0x0][0x28c] ;  /* 0x0000a300ff0a7b82 */ /* 0x003e260000000800 */
[----:B------:R-:W-:-:S06]  /*2940*/  USEL UR6, URZ, 0x1, !UP0 ;  /* 0x000000013f067887 */ /* 0x000fcc000c000000 */
[----:B------:R-:W-:Y:S02]  /*2950*/  ISETP.NE.AND P0, PT, RZ, UR6, PT ;  /* 0x00000006ff007c0c */ /* 0x000fe4000bf05270 */
[----:B0-----:R-:W-:-:S11]  /*2960*/  ISETP.GE.AND P1, PT, R10, 0x1, PT ;  /* 0x000000010a00780c */ /* 0x001fd60003f26270 */
[----:B------:R-:W-:Y:S05]  /*2970*/  @!P0 BRA `(.L_x_28) ;  /* 0x0000000400048947 */ /* 0x000fea0003800000 */
[----:B------:R-:W-:Y:S02]  /*2980*/  WARPGROUP.DEPBAR.LE gsb0, 0x0 ;  /* 0x00008000000079c5 */ /* 0x000fe40000010000 */
[----:B------:R-:W-:Y:S01]  /*2990*/  FADD R145, R56, R145 ;  /* 0x0000009138917221 */ /* 0x000fe20000000000 */
        /* <DEDUP_REMOVED lines=62> */
[----:B------:R-:W-:-:S07]  /*2d80*/  FADD R18, R18, R55 ;  /* 0x0000003712127221 */ /* 0x000fce0000000000 */
.L_x_28:
[----:B------:R-:W-:Y:S02]  /*2d90*/  WARPGROUP.DEPBAR.LE gsb0, 0x0 ;  /* 0x00008000000079c5 */ /* 0x000fe40000010000 */
[----:B------:R-:W-:Y:S05]  /*2da0*/  @!P1 BRA `(.L_x_29) ;  /* 0x0000000000409947 */ /* 0x000fea0003800000 */
[----:B------:R-:W-:-:S13]  /*2db0*/  ISETP.NE.AND P0, PT, R142, 0x3, PT ;  /* 0x000000038e00780c */ /* 0x000fda0003f05270 */
[----:B------:R-:W-:Y:S05]  /*2dc0*/  @!P0 BRA `(.L_x_30) ;  /* 0x0000000000048947 */ /* 0x000fea0003800000 */
[----:B------:R-:W-:Y:S01]  /*2dd0*/  BPT.TRAP 0x1 ;  /* 0x000000040000795c */ /* 0x000fe20000300000 */
.L_x_30:
[----:B------:R-:W-:Y:S01]  /*2de0*/  UISETP.LT.AND UP0, UPT, UR9, 0x1, UPT ;  /* 0x000000010900788c */ /* 0x000fe2000bf01270 */
[----:B------:R-:W-:-:S03]  /*2df0*/  ISETP.GT.U32.AND P0, PT, R4, 0x1, PT ;  /* 0x000000010400780c */ /* 0x000fc60003f04070 */
[----:B------:R-:W-:-:S04]  /*2e00*/  USEL UR8, UR9, 0x1, UP0 ;  /* 0x0000000109087887 */ /* 0x000fc80008000000 */
[----:B------:R-:W-:-:S04]  /*2e10*/  UIADD3 UR8, UR5, UR9, -UR8 ;  /* 0x0000000905087290 */ /* 0x000fc8000fffe808 */
[----:B------:R-:W-:-:S04]  /*2e20*/  UIMAD.WIDE.U32 UR6, UR8, -0x55555555, URZ ;  /* 0xaaaaaaab080678a5 */ /* 0x000fc8000f8e003f */
[----:B------:R-:W-:-:S04]  /*2e30*/  USHF.R.U32.HI UR6, URZ, 0x1, UR7 ;  /* 0x000000013f067899 */ /* 0x000fc80008011607 */
[----:B------:R-:W-:-:S04]  /*2e40*/  UIMAD UR8, UR6, -0x3, UR8 ;  /* 0xfffffffd060878a4 */ /* 0x000fc8000f8e0208 */
[----:B------:R-:W-:-:S04]  /*2e50*/  ULEA UR8, UR8, UR10, 0x3 ;  /* 0x0000000a08087291 */ /* 0x000fc8000f8e183f */
[----:B------:R-:W-:-:S04]  /*2e60*/  UIADD3 UR8, UR8, 0x18, URZ ;  /* 0x0000001808087890 */ /* 0x000fc8000fffe03f */
[----:B------:R-:W-:-:S09]  /*2e70*/  UPRMT UR8, URZ, 0x654, UR8 ;  /* 0x000006543f087896 */ /* 0x000fd20008000008 */
[----:B------:R-:W-:Y:S01]  /*2e80*/  SYNCS.ARRIVE.TRANS64.RED.A1T0 RZ, [UR8], RZ ;  /* 0x000000ffffff79a7 */ /* 0x000fe20008100408 */
[----:B------:R-:W-:Y:S05]  /*2e90*/  @P0 BRA `(.L_x_29) ;  /* 0x0000000000040947 */ /* 0x000fea0003800000 */
[----:B------:R-:W-:Y:S01]  /*2ea0*/  BPT.TRAP 0x1 ;  /* 0x000000040000795c */ /* 0x000fe20000300000 */
.L_x_29:
[----:B------:R-:W0:Y:S01]  /*2eb0*/  LDC R14, c[0x0][0x288] ;  /* 0x0000a200ff0e7b82 */ /* 0x000e220000000800 */
[----:B------:R-:W-:Y:S01]  /*2ec0*/  IMAD.SHL.U32 R33, R7, 0x40, RZ ;  /* 0x0000004007217824 */ /* 0x000fe200078e00ff */
[--C-:B------:R-:W-:Y:S01]  /*2ed0*/  SHF.R.U32.HI R10, RZ, 0x2, R0.reuse ;  /* 0x00000002ff0a7819 */ /* 0x100fe20000011600 */
[----:B------:R-:W-:Y:S01]  /*2ee0*/  UIADD3 UR5, UR9, UR5, URZ ;  /* 0x0000000509057290 */ /* 0x000fe2000fffe03f */
[----:B------:R-:W-:Y:S01]  /*2ef0*/  LOP3.LUT R12, R0, 0x60, RZ, 0xc0, !PT ;  /* 0x00000060000c7812 */ /* 0x000fe200078ec0ff */
[----:B------:R-:W-:Y:S01]  /*2f00*/  IMAD.SHL.U32 R34, R6, 0x100, RZ ;  /* 0x0000010006227824 */ /* 0x000fe200078e00ff */
[----:B------:R-:W-:Y:S01]  /*2f10*/  SHF.R.U32.HI R13, RZ, 0x7, R0 ;  /* 0x00000007ff0d7819 */ /* 0x000fe20000011600 */
[----:B------:R-:W-:Y:S01]  /*2f20*/  UISETP.GT.U32.AND UP0, UPT, UR5, 0x2, UPT ;  /* 0x000000020500788c */ /* 0x000fe2000bf04070 */
[----:B------:R-:W-:Y:S01]  /*2f30*/  LOP3.LUT R11, R10, 0x7, RZ, 0xc0, !PT ;  /* 0x000000070a0b7812 */ /* 0x000fe200078ec0ff */
[C---:B------:R-:W-:Y:S01]  /*2f40*/  IMAD.SHL.U32 R26, R0.reuse, 0x2, RZ ;  /* 0x00000002001a7824 */ /* 0x040fe200078e00ff */
[----:B------:R-:W-:Y:S01]  /*2f50*/  SHF.R.U32.HI R12, RZ, 0x1, R12 ;  /* 0x00000001ff0c7819 */ /* 0x000fe2000001160c */
[----:B------:R-:W-:Y:S01]  /*2f60*/  ULDC UR12, c[0x0][0x284] ;  /* 0x0000a100000c7ab9 */ /* 0x000fe20000000800 */
[----:B------:R-:W-:Y:S01]  /*2f70*/  LOP3.LUT R10, R13, 0x1, RZ, 0xc0, !PT ;  /* 0x000000010d0a7812 */ /* 0x000fe200078ec0ff */
[----:B------:R-:W-:Y:S01]  /*2f80*/  UISETP.LT.U32.AND UP0, UPT, UR9, 0x3, UP0 ;  /* 0x000000030900788c */ /* 0x000fe20008701070 */
[----:B------:R-:W-:Y:S01]  /*2f90*/  IADD3 R15, RZ, -R12, -R11 ;  /* 0x8000000cff0f7210 */ /* 0x000fe20007ffe80b */
[----:B------:R-:W-:Y:S01]  /*2fa0*/  UISETP.GE.U32.AND UP1, UPT, UR9, 0x3, UPT ;  /* 0x000000030900788c */ /* 0x000fe2000bf26070 */
[----:B------:R-:W-:Y:S01]  /*2fb0*/  LOP3.LUT R13, R0, 0x3, RZ, 0xc0, !PT ;  /* 0x00000003000d7812 */ /* 0x000fe200078ec0ff */
[C---:B------:R-:W-:Y:S01]  /*2fc0*/  IMAD.SHL.U32 R24, R10.reuse, 0x40, RZ ;  /* 0x000000400a187824 */ /* 0x040fe200078e00ff */
[----:B------:R-:W-:Y:S01]  /*2fd0*/  SHF.R.S32.HI R29, RZ, 0x1f, R5 ;  /* 0x0000001fff1d7819 */ /* 0x000fe20000011405 */
[----:B------:R-:W-:Y:S01]  /*2fe0*/  UIMAD.WIDE.U32 UR6, UR5, -0x55555555, URZ ;  /* 0xaaaaaaab050678a5 */ /* 0x000fe2000f8e003f */
[C---:B------:R-:W-:Y:S01]  /*2ff0*/  LOP3.LUT R26, R33.reuse, 0x6, R26, 0xf8, !PT ;  /* 0x00000006211a7812 */ /* 0x040fe200078ef81a */
[----:B------:R-:W-:Y:S01]  /*3000*/  USEL UR8, URZ, 0x1, !UP0 ;  /* 0x000000013f087887 */ /* 0x000fe2000c000000 */
[----:B------:R-:W-:Y:S01]  /*3010*/  IMAD R15, R10, -0x40, R15 ;  /* 0xffffffc00a0f7824 */ /* 0x000fe200078e020f */
[----:B------:R-:W-:Y:S01]  /*3020*/  ULDC.64 UR10, c[0x0][0x5d0] ;  /* 0x00017400000a7ab9 */ /* 0x000fe20000000a00 */
[----:B0-----:R-:W-:Y:S01]  /*3030*/  ISETP.GE.AND P0, PT, R33, R14, PT ;  /* 0x0000000e2100720c */ /* 0x001fe20003f06270 */
[----:B------:R-:W-:Y:S01]  /*3040*/  IMAD R10, R13, -0x2, R14 ;  /* 0xfffffffe0d0a7824 */ /* 0x000fe200078e020e */
[----:B------:R-:W-:Y:S01]  /*3050*/  SHF.R.S32.HI R27, RZ, 0x1f, R26 ;  /* 0x0000001fff1b7819 */ /* 0x000fe2000001141a */
[----:B------:R-:W-:Y:S01]  /*3060*/  IMAD R14, R29, UR10, RZ ;  /* 0x0000000a1d0e7c24 */ /* 0x000fe2000f8e02ff */
[----:B------:R-:W-:Y:S01]  /*3070*/  ISETP.GE.OR P0, PT, R34, UR12, P0 ;  /* 0x0000000c22007c0c */ /* 0x000fe20008706670 */
[----:B------:R-:W-:Y:S01]  /*3080*/  USHF.R.U32.HI UR6, URZ, 0x1, UR7 ;  /* 0x000000013f067899 */ /* 0x000fe20008011607 */
[----:B------:R-:W-:Y:S01]  /*3090*/  LOP3.LUT R35, R24, 0x40, R11, 0xe2, !PT ;  /* 0x0000004018237812 */ /* 0x000fe200078ee20b */
[----:B------:R-:W-:Y:S01]  /*30a0*/  ULOP3.LUT UR4, UR4, UR8, URZ, 0x3c, !UPT ;  /* 0x0000000804047292 */ /* 0x000fe2000f8e3c3f */
[----:B------:R-:W-:Y:S01]  /*30b0*/  IMAD.WIDE R24, R6, 0x100, RZ ;  /* 0x0000010006187825 */ /* 0x000fe200078e02ff */
[----:B------:R-:W-:Y:S01]  /*30c0*/  UIMAD UR5, UR6, -0x3, UR5 ;  /* 0xfffffffd060578a4 */ /* 0x000fe2000f8e0205 */
[----:B------:R-:W-:Y:S01]  /*30d0*/  IADD3 R34, -R34, UR12, R15 ;  /* 0x0000000c22227c10 */ /* 0x000fe2000fffe10f */
[----:B------:R-:W-:Y:S01]  /*30e0*/  @UP1 ULOP3.LUT UR4, UR4, 0x1, UR6, 0x78, !UPT ;  /* 0x0000000104041892 */ /* 0x000fe2000f8e7806 */
[C---:B------:R-:W-:Y:S01]  /*30f0*/  IMAD R11, R5.reuse, UR11, R14 ;  /* 0x0000000b050b7c24 */ /* 0x040fe2000f8e020e */
[----:B------:R-:W-:Y:S01]  /*3100*/  LOP3.LUT R35, R24, R35, R12, 0xfe, !PT ;  /* 0x0000002318237212 */ /* 0x000fe200078efe0c */
[----:B------:R-:W-:-:S04]  /*3110*/  IMAD.WIDE.U32 R6, R5, UR10, R26 ;  /* 0x0000000a05067c25 */ /* 0x000fc8000f8e001a */
[----:B------:R-:W-:Y:S02]  /*3120*/  IMAD.IADD R7, R7, 0x1, R11 ;  /* 0x0000000107077824 */ /* 0x000fe400078e020b */
[----:B------:R-:W-:Y:S02]  /*3130*/  IMAD.IADD R33, R10, 0x1, -R33 ;  /* 0x000000010a217824 */ /* 0x000fe400078e0a21 */
[----:B------:R-:W-:Y:S01]  /*3140*/  IMAD.MOV.U32 R32, RZ, RZ, -0x1 ;  /* 0xffffffffff207424 */ /* 0x000fe200078e00ff */
[----:B------:R-:W-:Y:S06]  /*3150*/  @P0 BRA `(.L_x_31) ;  /* 0x0000004800040947 */ /* 0x000fec0003800000 */
[----:B------:R-:W0:Y:S01]  /*3160*/  LDC.64 R30, c[0x0][0x5c8] ;  /* 0x00017200ff1e7b82 */ /* 0x000e220000000a00 */
[----:B------:R-:W-:Y:S01]  /*3170*/  ULDC.64 UR6, c[0x0][0x5c0] ;  /* 0x0001700000067ab9 */ /* 0x000fe20000000a00 */
[----:B------:R-:W-:Y:S01]  /*3180*/  BSSY B0, `(.L_x_31) ;  /* 0x000047e000007945 */ /* 0x000fe20003800000 */
[-C--:B0-----:R-:W-:Y:S02]  /*3190*/  IMAD R10, R25, R30.reuse, RZ ;  /* 0x0000001e190a7224 */ /* 0x081fe400078e02ff */
[----:B------:R-:W-:-:S04]  /*31a0*/  IMAD.WIDE.U32 R6, R35, R30, R6 ;  /* 0x0000001e23067225 */ /* 0x000fc800078e0006 */
[----:B------:R-:W-:Y:S01]  /*31b0*/  IMAD R13, R35, R31, R10 ;  /* 0x0000001f230d7224 */ /* 0x000fe200078e020a */
[----:B------:R-:W-:Y:S01]  /*31c0*/  IADD3 R14, P4, R6, UR6, RZ ;  /* 0x00000006060e7c10 */ /* 0x000fe2000ff9e0ff */
[C---:B------:R-:W-:Y:S01]  /*31d0*/  IMAD.SHL.U32 R11, R30.reuse, 0x80, RZ ;  /* 0x000000801e0b7824 */ /* 0x040fe200078e00ff */
[C---:B------:R-:W-:Y:S01]  /*31e0*/  LEA R28, P2, R30.reuse, R6, 0x3 ;  /* 0x000000061e1c7211 */ /* 0x040fe200078418ff */
[----:B------:R-:W-:Y:S01]  /*31f0*/  IMAD.IADD R36, R7, 0x1, R13 ;  /* 0x0000000107247824 */ /* 0x000fe200078e020d */
[----:B------:R-:W-:Y:S02]  /*3200*/  SHF.L.U64.HI R7, R30, 0x7, R31 ;  /* 0x000000071e077819 */ /* 0x000fe4000001021f */
[----:B------:R-:W-:Y:S02]  /*3210*/  IADD3 R10, P1, P0, R6, UR6, R11 ;  /* 0x00000006060a7c10 */ /* 0x000fe4000f83e00b */
[----:B------:R-:W-:Y:S02]  /*3220*/  IADD3.X R15, R36, UR7, RZ, P4, !PT ;  /* 0x00000007240f7c10 */ /* 0x000fe4000a7fe4ff */
[----:B---3-5:R-:W-:-:S02]  /*3230*/  FSETP.NEU.AND P4, PT, R9, RZ, PT ;  /* 0x000000ff0900720b */ /* 0x028fc40003f8d000 */
[----:B------:R-:W-:Y:S02]  /*3240*/  LEA.HI.X R30, R30, R36, R31, 0x3, P2 ;  /* 0x000000241e1e7211 */ /* 0x000fe400010f1c1f */
[C---:B------:R-:W-:Y:S02]  /*3250*/  IADD3 R12, P2, R28.reuse, UR6, RZ ;  /* 0x000000061c0c7c10 */ /* 0x040fe4000ff5e0ff */
[----:B------:R-:W-:Y:S02]  /*3260*/  IADD3 R6, P5, P6, R28, UR6, R11 ;  /* 0x000000061c067c10 */ /* 0x000fe4000febe00b */
[--C-:B------:R-:W-:Y:S02]  /*3270*/  IADD3.X R11, R36, UR7, R7.reuse, P1, P0 ;  /* 0x00000007240b7c10 */ /* 0x100fe40008fe0407 */
[C---:B------:R-:W-:Y:S02]  /*3280*/  IADD3.X R13, R30.reuse, UR7, RZ, P2, !PT ;  /* 0x000000071e0d7c10 */ /* 0x040fe400097fe4ff */
[----:B------:R-:W-:Y:S01]  /*3290*/  IADD3.X R7, R30, UR7, R7, P5, P6 ;  /* 0x000000071e077c10 */ /* 0x000fe2000afec407 */
[----:B------:R-:W-:Y:S06]  /*32a0*/  @!P4 BRA `(.L_x_32) ;  /* 0x00000034009cc947 */ /* 0x000fec0003800000 */
[----:B------:R-:W-:Y:S01]  /*32b0*/  ULDC.64 UR6, c[0x0][0x5b8] ;  /* 0x00016e0000067ab9 */ /* 0x000fe20000000a00 */
[----:B------:R-:W-:Y:S01]  /*32c0*/  ISETP.GE.AND P0, PT, R34, 0x1, PT ;  /* 0x000000012200780c */ /* 0x000fe20003f06270 */
[----:B------:R-:W-:Y:S01]  /*32d0*/  IMAD R28, R29, UR6, RZ ;  /* 0x000000061d1c7c24 */ /* 0x000fe2000f8e02ff */
[----:B------:R-:W-:Y:S01]  /*32e0*/  ULDC.64 UR10, c[0x0][0x5a8] ;  /* 0x00016a00000a7ab9 */ /* 0x000fe20000000a00 */
[----:B------:R-:W-:Y:S01]  /*32f0*/  IMAD.WIDE.U32 R26, R5, UR6, R26 ;  /* 0x00000006051a7c25 */ /* 0x000fe2000f8e001a */
[----:B------:R-:W-:Y:S01]  /*3300*/  ISETP.LT.OR P4, PT, R33, 0x1, !P0 ;  /* 0x000000012100780c */ /* 0x000fe20004781670 */
[----:B------:R-:W-:Y:S02]  /*3310*/  BSSY B1, `(.L_x_33) ;  /* 0x000000c000017945 */ /* 0x000fe40003800000 */
[----:B------:R-:W-:Y:S01]  /*3320*/  IMAD R5, R5, UR7, R28 ;  /* 0x0000000705057c24 */ /* 0x000fe2000f8e021c */
[----:B------:R-:W-:Y:S02]  /*3330*/  ULDC.64 UR6, c[0x0][0x5b0] ;  /* 0x00016c0000067ab9 */ /* 0x000fe40000000a00 */
[----:B------:R-:W-:-:S02]  /*3340*/  IMAD R30, R25, UR6, RZ ;  /* 0x00000006191e7c24 */ /* 0x000fc4000f8e02ff */
[----:B------:R-:W-:Y:S02]  /*3350*/  IMAD.IADD R27, R27, 0x1, R5 ;  /* 0x000000011b1b7824 */ /* 0x000fe400078e0205 */
[C---:B------:R-:W-:Y:S02]  /*3360*/  IMAD R5, R35.reuse, UR7, R30 ;  /* 0x0000000723057c24 */ /* 0x040fe4000f8e021e */
[----:B------:R-:W-:-:S03]  /*3370*/  IMAD.WIDE.U32 R28, R35, UR6, R26 ;  /* 0x00000006231c7c25 */ /* 0x000fc6000f8e001a */
[----:B------:R-:W-:-:S04]  /*3380*/  IADD3 R28, P1, R28, UR10, RZ ;  /* 0x0000000a1c1c7c10 */ /* 0x000fc8000ff3e0ff */
[--C-:B------:R-:W-:Y:S02]  /*3390*/  IADD3.X R29, R29, UR11, R5.reuse, P1, !PT ;  /* 0x0000000b1d1d7c10 */ /* 0x100fe40008ffe405 */
[----:B------:R-:W-:Y:S01]  /*33a0*/  PRMT R5, RZ, 0x7610, R5 ;  /* 0x00007610ff057816 */ /* 0x000fe20000000005 */
[----:B------:R-:W-:Y:S06]  /*33b0*/  @P4 BRA `(.L_x_34) ;  /* 0x0000000000044947 */ /* 0x000fec0003800000 */
[----:B------:R0:W5:Y:S02]  /*33c0*/  LDG.E.U8 R5, desc[UR20][R28.64] ;  /* 0x000000141c057981 */ /* 0x000164000c1e1100 */
.L_x_34:
[----:B------:R-:W-:Y:S05]  /*33d0*/  BSYNC B1 ;  /* 0x0000000000017941 */ /* 0x000fea0003800000 */
.L_x_33:
[----:B-----5:R-:W-:Y:S01]  /*33e0*/  LOP3.LUT R5, R5, 0xff, RZ, 0xc0, !PT ;  /* 0x000000ff05057812 */ /* 0x020fe200078ec0ff */
[----:B------:R-:W-:Y:S01]  /*33f0*/  BSSY B1, `(.L_x_35) ;  /* 0x000000b000017945 */ /* 0x000fe20003800000 */
[----:B------:R-:W-:Y:S02]  /*3400*/  ISETP.LT.OR P2, PT, R33, 0x2, !P0 ;  /* 0x000000022100780c */ /* 0x000fe40004741670 */
[----:B------:R-:W-:-:S05]  /*3410*/  F2FP.F16.E5M2.UNPACK_B R5, R5 ;  /* 0x00000005ff05723e */ /* 0x000fca00020004ff */
[----:B------:R-:W-:Y:S01]  /*3420*/  HADD2.F32 R30, -RZ, R5.H0_H0 ;  /* 0x20000005ff1e7230 */ /* 0x000fe20000004100 */
[----:B------:R-:W-:-:S04]  /*3430*/  PRMT R5, RZ, 0x7610, R5 ;  /* 0x00007610ff057816 */ /* 0x000fc80000000005 */
[----:B------:R-:W-:-:S04]  /*3440*/  FMUL R30, R30, R9 ;  /* 0x000000091e1e7220 */ /* 0x000fc80000400000 */
[----:B--2---:R-:W-:-:S05]  /*3450*/  FFMA R30, R145, R8, R30 ;  /* 0x00000008911e7223 */ /* 0x004fca000000001e */
[----:B------:R-:W-:-:S05]  /*3460*/  F2FP.SATFINITE.E5M2.F32.PACK_AB_MERGE_C R31, RZ, R30, RZ ;  /* 0x0000001eff1f723e */ /* 0x000fca00048060ff */
[----:B------:R1:W-:Y:S01]  /*3470*/  @!P4 STG.E.U8 desc[UR20][R14.64], R31 ;  /* 0x0000001f0e00c986 */ /* 0x0003e2000c101114 */
[----:B------:R-:W-:Y:S05]  /*3480*/  @P2 BRA `(.L_x_36) ;  /* 0x0000000000042947 */ /* 0x000fea0003800000 */
[----:B------:R2:W5:Y:S02]  /*3490*/  LDG.E.U8 R5, desc[UR20][R28.64+0x1] ;  /* 0x000001141c057981 */ /* 0x000564000c1e1100 */
.L_x_36:
[----:B------:R-:W-:Y:S05]  /*34a0*/  BSYNC B1 ;  /* 0x0000000000017941 */ /* 0x000fea0003800000 */
.L_x_35:
[----:B-----5:R-:W-:Y:S01]  /*34b0*/  LOP3.LUT R5, R5, 0xff, RZ, 0xc0, !PT ;  /* 0x000000ff05057812 */ /* 0x020fe200078ec0ff */
[----:B------:R-:W-:Y:S01]  /*34c0*/  BSSY B1, `(.L_x_37) ;  /* 0x0000013000017945 */ /* 0x000fe20003800000 */
[----:B------:R-:W-:Y:S02]  /*34d0*/  IADD3 R37, P1, R35, 0x8, RZ ;  /* 0x0000000823257810 */ /* 0x000fe40007f3e0ff */
[----:B------:R-:W-:-:S03]  /*34e0*/  F2FP.F16.E5M2.UNPACK_B R5, R5 ;  /* 0x00000005ff05723e */ /* 0x000fc600020004ff */
[----:B-1----:R-:W-:Y:S01]  /*34f0*/  IMAD.X R31, RZ, RZ, R25, P1 ;  /* 0x000000ffff1f7224 */ /* 0x002fe200008e0619 */
[----:B------:R-:W-:Y:S01]  /*3500*/  ISETP.GE.AND P1, PT, R34, 0x9, PT ;  /* 0x000000092200780c */ /* 0x000fe20003f26270 */
[----:B------:R-:W-:Y:S02]  /*3510*/  HADD2.F32 R30, -RZ, R5.H0_H0 ;  /* 0x20000005ff1e7230 */ /* 0x000fe40000004100 */
[----:B------:R-:W-:Y:S01]  /*3520*/  IMAD R36, R31, UR6, RZ ;  /* 0x000000061f247c24 */ /* 0x000fe2000f8e02ff */
[----:B------:R-:W-:Y:S02]  /*3530*/  ISETP.LT.OR P5, PT, R33, 0x1, !P1 ;  /* 0x000000012100780c */ /* 0x000fe40004fa1670 */
[----:B------:R-:W-:Y:S01]  /*3540*/  FMUL R5, R30, R9 ;  /* 0x000000091e057220 */ /* 0x000fe20000400000 */
[----:B------:R-:W-:-:S04]  /*3550*/  IMAD.WIDE.U32 R30, R37, UR6, R26 ;  /* 0x00000006251e7c25 */ /* 0x000fc8000f8e001a */
[----:B------:R-:W-:Y:S01]  /*3560*/  FFMA R5, R140, R8, R5 ;  /* 0x000000088c057223 */ /* 0x000fe20000000005 */
[----:B------:R-:W-:Y:S01]  /*3570*/  IMAD R37, R37, UR7, R36 ;  /* 0x0000000725257c24 */ /* 0x000fe2000f8e0224 */
[----:B------:R-:W-:-:S03]  /*3580*/  IADD3 R30, P4, R30, UR10, RZ ;  /* 0x0000000a1e1e7c10 */ /* 0x000fc6000ff9e0ff */
[----:B------:R-:W-:Y:S02]  /*3590*/  F2FP.SATFINITE.E5M2.F32.PACK_AB_MERGE_C R39, RZ, R5, RZ ;  /* 0x00000005ff27723e */ /* 0x000fe400048060ff */
[----:B------:R-:W-:Y:S02]  /*35a0*/  IADD3.X R31, R31, UR11, R37, P4, !PT ;  /* 0x0000000b1f1f7c10 */ /* 0x000fe4000a7fe425 */
[----:B------:R-:W-:Y:S01]  /*35b0*/  PRMT R5, RZ, 0x7610, R5 ;  /* 0x00007610ff057816 */ /* 0x000fe20000000005 */
[----:B------:R1:W-:Y:S01]  /*35c0*/  @!P2 STG.E.U8 desc[UR20][R14.64+0x1], R39 ;  /* 0x000001270e00a986 */ /* 0x0003e2000c101114 */
[----:B------:R-:W-:Y:S05]  /*35d0*/  @P5 BRA `(.L_x_38) ;  /* 0x0000000000045947 */ /* 0x000fea0003800000 */
[----:B------:R3:W5:Y:S02]  /*35e0*/  LDG.E.U8 R5, desc[UR20][R30.64] ;  /* 0x000000141e057981 */ /* 0x000764000c1e1100 */
.L_x_38:
[----:B------:R-:W-:Y:S05]  /*35f0*/  BSYNC B1 ;  /* 0x0000000000017941 */ /* 0x000fea0003800000 */
.L_x_37:
[----:B-----5:R-:W-:Y:S01]  /*3600*/  LOP3.LUT R5, R5, 0xff, RZ, 0xc0, !PT ;  /* 0x000000ff05057812 */ /* 0x020fe200078ec0ff */
[----:B------:R-:W-:Y:S01]  /*3610*/  BSSY B1, `(.L_x_39) ;  /* 0x000000b000017945 */ /* 0x000fe20003800000 */
[----:B------:R-:W-:Y:S02]  /*3620*/  ISETP.LT.OR P2, PT, R33, 0x2, !P1 ;  /* 0x000000022100780c */ /* 0x000fe40004f41670 */
[----:B------:R-:W-:-:S05]  /*3630*/  F2FP.F16.E5M2.UNPACK_B R5, R5 ;  /* 0x00000005ff05723e */ /* 0x000fca00020004ff */
[----:B------:R-:W-:Y:S01]  /*3640*/  HADD2.F32 R36, -RZ, R5.H0_H0 ;  /* 0x20000005ff247230 */ /* 0x000fe20000004100 */
[----:B------:R-:W-:-:S04]  /*3650*/  PRMT R5, RZ, 0x7610, R5 ;  /* 0x00007610ff057816 */ /* 0x000fc80000000005 */
[----:B------:R-:W-:-:S04]  /*3660*/  FMUL R36, R36, R9 ;  /* 0x0000000924247220 */ /* 0x000fc80000400000 */
[----:B------:R-:W-:-:S05]  /*3670*/  FFMA R36, R143, R8, R36 ;  /* 0x000000088f247223 */ /* 0x000fca0000000024 */
[----:B------:R-:W-:-:S05]  /*3680*/  F2FP.SATFINITE.E5M2.F32.PACK_AB_MERGE_C R37, RZ, R36, RZ ;  /* 0x00000024ff25723e */ /* 0x000fca00048060ff */
[----:B------:R4:W-:Y:S01]  /*3690*/  @!P5 STG.E.U8 desc[UR20][R12.64], R37 ;  /* 0x000000250c00d986 */ /* 0x0009e2000c101114 */
[----:B------:R-:W-:Y:S05]  /*36a0*/  @P2 BRA `(.L_x_40) ;  /* 0x0000000000042947 */ /* 0x000fea0003800000 */
[----:B------:R0:W5:Y:S02]  /*36b0*/  LDG.E.U8 R5, desc[UR20][R30.64+0x1] ;  /* 0x000001141e057981 */ /* 0x000164000c1e1100 */
.L_x_40:
[----:B------:R-:W-:Y:S05]  /*36c0*/  BSYNC B1 ;  /* 0x0000000000017941 */ /* 0x000fea0003800000 */
.L_x_39:
[----:B-----5:R-:W-:Y:S01]  /*36d0*/  LOP3.LUT R5, R5, 0xff, RZ, 0xc0, !PT ;  /* 0x000000ff05057812 */ /* 0x020fe200078ec0ff */
[----:B------:R-:W-:Y:S01]  /*36e0*/  BSSY B1, `(.L_x_41) ;  /* 0x000000b000017945 */ /* 0x000fe20003800000 */
[----:B------:R-:W-:Y:S02]  /*36f0*/  ISETP.LT.OR P4, PT, R33, 0x9, !P0 ;  /* 0x000000092100780c */ /* 0x000fe40004781670 */
[----:B------:R-:W-:-:S05]  /*3700*/  F2FP.F16.E5M2.UNPACK_B R5, R5 ;  /* 0x00000005ff05723e */ /* 0x000fca00020004ff */
[----:B------:R-:W-:-:S05]  /*3710*/  HADD2.F32 R36, -RZ, R5.H0_H0 ;  /* 0x20000005ff247230 */ /* 0x000fca0000004100 */
[----:B------:R-:W-:-:S04]  /*3720*/  FMUL R5, R36, R9 ;  /* 0x0000000924057220 */ /* 0x000fc80000400000 */
[----:B------:R-:W-:-:S05]  /*3730*/  FFMA R5, R138, R8, R5 ;  /* 0x000000088a057223 */ /* 0x000fca0000000005 */
[----:B----4-:R-:W-:Y:S02]  /*3740*/  F2FP.SATFINITE.E5M2.F32.PACK_AB_MERGE_C R37, RZ, R5, RZ ;  /* 0x00000005ff25723e */ /* 0x010fe400048060ff */
[----:B------:R-:W-:-:S03]  /*3750*/  PRMT R5, RZ, 0x7610, R5 ;  /* 0x00007610ff057816 */ /* 0x000fc60000000005 */
[----:B------:R4:W-:Y:S01]  /*3760*/  @!P2 STG.E.U8 desc[UR20][R12.64+0x1], R37 ;  /* 0x000001250c00a986 */ /* 0x0009e2000c101114 */
[----:B------:R-:W-:Y:S05]  /*3770*/  @P4 BRA `(.L_x_42) ;  /* 0x0000000000044947 */ /* 0x000fea0003800000 */
[----:B------:R0:W5:Y:S02]  /*3780*/  LDG.E.U8 R5, desc[UR20][R28.64+0x8] ;  /* 0x000008141c057981 */ /* 0x000164000c1e1100 */
.L_x_42:
[----:B------:R-:W-:Y:S05]  /*3790*/  BSYNC B1 ;  /* 0x0000000000017941 */ /* 0x000fea0003800000 */
.L_x_41:
        /* <DEDUP_REMOVED lines=8> */
[----:B----4-:R-:W-:-:S05]  /*3820*/  F2FP.SATFINITE.E5M2.F32.PACK_AB_MERGE_C R37, RZ, R36, RZ ;  /* 0x00000024ff25723e */ /* 0x010fca00048060ff */
[----:B------:R4:W-:Y:S01]  /*3830*/  @!P4 STG.E.U8 desc[UR20][R14.64+0x8], R37 ;  /* 0x000008250e00c986 */ /* 0x0009e2000c101114 */
[----:B------:R-:W-:Y:S05]  /*3840*/  @P2 BRA `(.L_x_44) ;  /* 0x0000000000042947 */ /* 0x000fea0003800000 */
[----:B------:R0:W5:Y:S02]  /*3850*/  LDG.E.U8 R5, desc[UR20][R28.64+0x9] ;  /* 0x000009141c057981 */ /* 0x000164000c1e1100 */
.L_x_44:
[----:B------:R-:W-:Y:S05]  /*3860*/  BSYNC B1 ;  /* 0x0000000000017941 */ /* 0x000fea0003800000 */
.L_x_43:
        /* <DEDUP_REMOVED lines=12> */
.L_x_46:
[----:B------:R-:W-:Y:S05]  /*3930*/  BSYNC B1 ;  /* 0x0000000000017941 */ /* 0x000fea0003800000 */
.L_x_45:
        /* <DEDUP_REMOVED lines=12> */
.L_x_48:
[----:B------:R-:W-:Y:S05]  /*3a00*/  BSYNC B1 ;  /* 0x0000000000017941 */ /* 0x000fea0003800000 */
.L_x_47:
        /* <DEDUP_REMOVED lines=12> */
.L_x_50:
[----:B------:R-:W-:Y:S05]  /*3ad0*/  BSYNC B1 ;  /* 0x0000000000017941 */ /* 0x000fea0003800000 */
.L_x_49:
        /* <DEDUP_REMOVED lines=12> */
.L_x_52:
[----:B------:R-:W-:Y:S05]  /*3ba0*/  BSYNC B1 ;  /* 0x0000000000017941 */ /* 0x000fea0003800000 */
.L_x_51:
        /* <DEDUP_REMOVED lines=12> */
.L_x_54:
[----:B------:R-:W-:Y:S05]  /*3c70*/  BSYNC B1 ;  /* 0x0000000000017941 */ /* 0x000fea0003800000 */
.L_x_53:
        /* <DEDUP_REMOVED lines=12> */
.L_x_56:
[----:B------:R-:W-:Y:S05]  /*3d40*/  BSYNC B1 ;  /* 0x0000000000017941 */ /* 0x000fea0003800000 */
.L_x_55:
        /* <DEDUP_REMOVED lines=12> */
.L_x_58:
[----:B------:R-:W-:Y:S05]  /*3e10*/  BSYNC B1 ;  /* 0x0000000000017941 */ /* 0x000fea0003800000 */
.L_x_57:
        /* <DEDUP_REMOVED lines=12> */
.L_x_60:
[----:B------:R-:W-:Y:S05]  /*3ee0*/  BSYNC B1 ;  /* 0x0000000000017941 */ /* 0x000fea0003800000 */
.L_x_59:
        /* <DEDUP_REMOVED lines=12> */
.L_x_62:
[----:B------:R-:W-:Y:S05]  /*3fb0*/  BSYNC B1 ;  /* 0x0000000000017941 */ /* 0x000fea0003800000 */
.L_x_61:
        /* <DEDUP_REMOVED lines=12> */
.L_x_64:
[----:B------:R-:W-:Y:S05]  /*4080*/  BSYNC B1 ;  /* 0x0000000000017941 */ /* 0x000fea0003800000 */
.L_x_63:
        /* <DEDUP_REMOVED lines=12> */
.L_x_66:
[----:B------:R-:W-:Y:S05]  /*4150*/  BSYNC B1 ;  /* 0x0000000000017941 */ /* 0x000fea0003800000 */
.L_x_65:
        /* <DEDUP_REMOVED lines=12> */
.L_x_68:
[----:B------:R-:W-:Y:S05]  /*4220*/  BSYNC B1 ;  /* 0x0000000000017941 */ /* 0x000fea0003800000 */
.L_x_67:
        /* <DEDUP_REMOVED lines=12> */
.L_x_70:
[----:B------:R-:W-:Y:S05]  /*42f0*/  BSYNC B1 ;  /* 0x0000000000017941 */ /* 0x000fea0003800000 */
.L_x_69:
        /* <DEDUP_REMOVED lines=12> */
.L_x_72:
[----:B------:R-:W-:Y:S05]  /*43c0*/  BSYNC B1 ;  /* 0x0000000000017941 */ /* 0x000fea0003800000 */
.L_x_71:
        /* <DEDUP_REMOVED lines=12> */
.L_x_74:
[----:B------:R-:W-:Y:S05]  /*4490*/  BSYNC B1 ;  /* 0x0000000000017941 */ /* 0x000fea0003800000 */
.L_x_73:
        /* <DEDUP_REMOVED lines=12> */
.L_x_76:
[----:B------:R-:W-:Y:S05]  /*4560*/  BSYNC B1 ;  /* 0x0000000000017941 */ /* 0x000fea0003800000 */
.L_x_75:
        /* <DEDUP_REMOVED lines=12> */
.L_x_78:
[----:B------:R-:W-:Y:S05]  /*4630*/  BSYNC B1 ;  /* 0x0000000000017941 */ /* 0x000fea0003800000 */
.L_x_77:
        /* <DEDUP_REMOVED lines=12> */
.L_x_80:
[----:B------:R-:W-:Y:S05]  /*4700*/  BSYNC B1 ;  /* 0x0000000000017941 */ /* 0x000fea0003800000 */
.L_x_79:
        /* <DEDUP_REMOVED lines=12> */
.L_x_82:
[----:B------:R-:W-:Y:S05]  /*47d0*/  BSYNC B1 ;  /* 0x0000000000017941 */ /* 0x000fea0003800000 */
.L_x_81:
        /* <DEDUP_REMOVED lines=12> */
.L_x_84:
[----:B------:R-:W-:Y:S05]  /*48a0*/  BSYNC B1 ;  /* 0x0000000000017941 */ /* 0x000fea0003800000 */
.L_x_83:
        /* <DEDUP_REMOVED lines=12> */
.L_x_86:
[----:B------:R-:W-:Y:S05]  /*4970*/  BSYNC B1 ;  /* 0x0000000000017941 */ /* 0x000fea0003800000 */
.L_x_85:
        /* <DEDUP_REMOVED lines=12> */
.L_x_88:
[----:B------:R-:W-:Y:S05]  /*4a40*/  BSYNC B1 ;  /* 0x0000000000017941 */ /* 0x000fea0003800000 */
.L_x_87:
        /* <DEDUP_REMOVED lines=12> */
.L_x_90:
[----:B------:R-:W-:Y:S05]  /*4b10*/  BSYNC B1 ;  /* 0x0000000000017941 */ /* 0x000fea0003800000 */
.L_x_89:
        /* <DEDUP_REMOVED lines=12> */
.L_x_92:
[----:B------:R-:W-:Y:S05]  /*4be0*/  BSYNC B1 ;  /* 0x0000000000017941 */ /* 0x000fea0003800000 */
.L_x_91:
[----:B-----5:R-:W-:Y:S01]  /*4bf0*/  LOP3.LUT R5, R5, 0xff, RZ, 0xc0, !PT ;  /* 0x000000ff05057812 */ /* 0x020fe200078ec0ff */
[----:B------:R-:W-:Y:S01]  /*4c00*/  BSSY B1, `(.L_x_93) ;  /* 0x000000b000017945 */ /* 0x000fe20003800000 */
[----:B------:R-:W-:Y:S02]  /*4c10*/  ISETP.LT.OR P2, PT, R33, 0x39, !P1 ;  /* 0x000000392100780c */ /* 0x000fe40004f41670 */
[----:B------:R-:W-:-:S05]  /*4c20*/  F2FP.F16.E5M2.UNPACK_B R5, R5 ;  /* 0x00000005ff05723e */ /* 0x000fca00020004ff */
[----:B0-2---:R-:W-:-:S05]  /*4c30*/  HADD2.F32 R28, -RZ, R5.H0_H0 ;  /* 0x20000005ff1c7230 */ /* 0x005fca0000004100 */
[----:B------:R-:W-:-:S04]  /*4c40*/  FMUL R5, R28, R9 ;  /* 0x000000091c057220 */ /* 0x000fc80000400000 */
[----:B------:R-:W-:-:S05]  /*4c50*/  FFMA R5, R112, R8, R5 ;  /* 0x0000000870057223 */ /* 0x000fca0000000005 */
[----:B------:R-:W-:Y:S02]  /*4c60*/  F2FP.SATFINITE.E5M2.F32.PACK_AB_MERGE_C R29, RZ, R5, RZ ;  /* 0x00000005ff1d723e */ /* 0x000fe400048060ff */
[----:B------:R-:W-:-:S03]  /*4c70*/  PRMT R5, RZ, 0x7610, R5 ;  /* 0x00007610ff057816 */ /* 0x000fc60000000005 */
[----:B------:R0:W-:Y:S01]  /*4c80*/  @!P0 STG.E.U8 desc[UR20][R14.64+0x39], R29 ;  /* 0x0000391d0e008986 */ /* 0x0001e2000c101114 */
[----:B------:R-:W-:Y:S05]  /*4c90*/  @P2 BRA `(.L_x_94) ;  /* 0x0000000000042947 */ /* 0x000fea0003800000 */
[----:B------:R2:W5:Y:S02]  /*4ca0*/  LDG.E.U8 R5, desc[UR20][R30.64+0x38] ;  /* 0x000038141e057981 */ /* 0x000564000c1e1100 */
.L_x_94:
[----:B------:R-:W-:Y:S05]  /*4cb0*/  BSYNC B1 ;  /* 0x0000000000017941 */ /* 0x000fea0003800000 */
.L_x_93:
[----:B-----5:R-:W-:Y:S01]  /*4cc0*/  LOP3.LUT R5, R5, 0xff, RZ, 0xc0, !PT ;  /* 0x000000ff05057812 */ /* 0x020fe200078ec0ff */
[----:B------:R-:W-:Y:S01]  /*4cd0*/  BSSY B1, `(.L_x_95) ;  /* 0x000000b000017945 */ /* 0x000fe20003800000 */
[----:B------:R-:W-:Y:S02]  /*4ce0*/  ISETP.LT.OR P1, PT, R33, 0x3a, !P1 ;  /* 0x0000003a2100780c */ /* 0x000fe40004f21670 */
[----:B------:R-:W-:-:S05]  /*4cf0*/  F2FP.F16.E5M2.UNPACK_B R5, R5 ;  /* 0x00000005ff05723e */ /* 0x000fca00020004ff */
[----:B01--4-:R-:W-:Y:S01]  /*4d00*/  HADD2.F32 R14, -RZ, R5.H0_H0 ;  /* 0x20000005ff0e7230 */ /* 0x013fe20000004100 */
[----:B------:R-:W-:-:S04]  /*4d10*/  PRMT R5, RZ, 0x7610, R5 ;  /* 0x00007610ff057816 */ /* 0x000fc80000000005 */
[----:B------:R-:W-:-:S04]  /*4d20*/  FMUL R14, R14, R9 ;  /* 0x000000090e0e7220 */ /* 0x000fc80000400000 */
[----:B------:R-:W-:-:S05]  /*4d30*/  FFMA R14, R115, R8, R14 ;  /* 0x00000008730e7223 */ /* 0x000fca000000000e */
[----:B------:R-:W-:-:S05]  /*4d40*/  F2FP.SATFINITE.E5M2.F32.PACK_AB_MERGE_C R15, RZ, R14, RZ ;  /* 0x0000000eff0f723e */ /* 0x000fca00048060ff */
[----:B------:R0:W-:Y:S01]  /*4d50*/  @!P2 STG.E.U8 desc[UR20][R12.64+0x38], R15 ;  /* 0x0000380f0c00a986 */ /* 0x0001e2000c101114 */
[----:B------:R-:W-:Y:S05]  /*4d60*/  @P1 BRA `(.L_x_96) ;  /* 0x0000000000041947 */ /* 0x000fea0003800000 */
[----:B------:R1:W5:Y:S02]  /*4d70*/  LDG.E.U8 R5, desc[UR20][R30.64+0x39] ;  /* 0x000039141e057981 */ /* 0x000364000c1e1100 */
.L_x_96:
[----:B------:R-:W-:Y:S05]  /*4d80*/  BSYNC B1 ;  /* 0x0000000000017941 */ /* 0x000fea0003800000 */
.L_x_95:
[----:B-----5:R-:W-:Y:S01]  /*4d90*/  LOP3.LUT R5, R5, 0xff, RZ, 0xc0, !PT ;  /* 0x000000ff05057812 */ /* 0x020fe200078ec0ff */
[----:B------:R-:W-:Y:S01]  /*4da0*/  BSSY B1, `(.L_x_97) ;  /* 0x0000013000017945 */ /* 0x000fe20003800000 */
[----:B------:R-:W-:Y:S02]  /*4db0*/  IADD3 R29, P0, R35, 0x80, RZ ;  /* 0x00000080231d7810 */ /* 0x000fe40007f1e0ff */
[----:B------:R-:W-:-:S03]  /*4dc0*/  F2FP.F16.E5M2.UNPACK_B R5, R5 ;  /* 0x00000005ff05723e */ /* 0x000fc600020004ff */
[----:B0-----:R-:W-:Y:S01]  /*4dd0*/  IMAD.X R15, RZ, RZ, R25, P0 ;  /* 0x000000ffff0f7224 */ /* 0x001fe200000e0619 */
        /* <DEDUP_REMOVED lines=9> */
[----:B-123--:R-:W-:Y:S02]  /*4e70*/  F2FP.SATFINITE.E5M2.F32.PACK_AB_MERGE_C R31, RZ, R5, RZ ;  /* 0x00000005ff1f723e */ /* 0x00efe400048060ff */
[----:B------:R-:W-:Y:S02]  /*4e80*/  IADD3.X R15, R15, UR11, R29, P2, !PT ;  /* 0x0000000b0f0f7c10 */ /* 0x000fe400097fe41d */
[----:B------:R-:W-:Y:S01]  /*4e90*/  PRMT R5, RZ, 0x7610, R5 ;  /* 0x00007610ff057816 */ /* 0x000fe20000000005 */
[----:B------:R0:W-:Y:S01]  /*4ea0*/  @!P1 STG.E.U8 desc[UR20][R12.64+0x39], R31 ;  /* 0x0000391f0c009986 */ /* 0x0001e2000c101114 */
[----:B------:R-:W-:Y:S05]  /*4eb0*/  @P4 BRA `(.L_x_98) ;  /* 0x0000000000044947 */ /* 0x000fea0003800000 */
[----:B------:R1:W5:Y:S02]  /*4ec0*/  LDG.E.U8 R5, desc[UR20][R14.64] ;  /* 0x000000140e057981 */ /* 0x000364000c1e1100 */
.L_x_98:
[----:B------:R-:W-:Y:S05]  /*4ed0*/  BSYNC B1 ;  /* 0x0000000000017941 */ /* 0x000fea0003800000 */
.L_x_97:
[----:B-----5:R-:W-:Y:S01]  /*4ee0*/  LOP3.LUT R5, R5, 0xff, RZ, 0xc0, !PT ;  /* 0x000000ff05057812 */ /* 0x020fe200078ec0ff */
[----:B------:R-:W-:Y:S01]  /*4ef0*/  BSSY B1, `(.L_x_99) ;  /* 0x000000b000017945 */ /* 0x000fe20003800000 */
[----:B------:R-:W-:Y:S02]  /*4f00*/  ISETP.LT.OR P2, PT, R33, 0x2, !P0 ;  /* 0x000000022100780c */ /* 0x000fe40004741670 */
[----:B------:R-:W-:-:S05]  /*4f10*/  F2FP.F16.E5M2.UNPACK_B R5, R5 ;  /* 0x00000005ff05723e */ /* 0x000fca00020004ff */
[----:B0-----:R-:W-:Y:S01]  /*4f20*/  HADD2.F32 R12, -RZ, R5.H0_H0 ;  /* 0x20000005ff0c7230 */ /* 0x001fe20000004100 */
[----:B------:R-:W-:-:S04]  /*4f30*/  PRMT R5, RZ, 0x7610, R5 ;  /* 0x00007610ff057816 */ /* 0x000fc80000000005 */
[----:B------:R-:W-:-:S04]  /*4f40*/  FMUL R12, R12, R9 ;  /* 0x000000090c0c7220 */ /* 0x000fc80000400000 */
[----:B------:R-:W-:-:S05]  /*4f50*/  FFMA R12, R113, R8, R12 ;  /* 0x00000008710c7223 */ /* 0x000fca000000000c */
[----:B------:R-:W-:-:S05]  /*4f60*/  F2FP.SATFINITE.E5M2.F32.PACK_AB_MERGE_C R13, RZ, R12, RZ ;  /* 0x0000000cff0d723e */ /* 0x000fca00048060ff */
[----:B------:R0:W-:Y:S01]  /*4f70*/  @!P4 STG.E.U8 desc[UR20][R10.64], R13 ;  /* 0x0000000d0a00c986 */ /* 0x0001e2000c101114 */
[----:B------:R-:W-:Y:S05]  /*4f80*/  @P2 BRA `(.L_x_100) ;  /* 0x0000000000042947 */ /* 0x000fea0003800000 */
[----:B------:R2:W5:Y:S02]  /*4f90*/  LDG.E.U8 R5, desc[UR20][R14.64+0x1] ;  /* 0x000001140e057981 */ /* 0x000564000c1e1100 */
.L_x_100:
[----:B------:R-:W-:Y:S05]  /*4fa0*/  BSYNC B1 ;  /* 0x0000000000017941 */ /* 0x000fea0003800000 */
.L_x_99:
[----:B-----5:R-:W-:Y:S01]  /*4fb0*/  LOP3.LUT R5, R5, 0xff, RZ, 0xc0, !PT ;  /* 0x000000ff05057812 */ /* 0x020fe200078ec0ff */
[----:B------:R-:W-:Y:S01]  /*4fc0*/  BSSY B1, `(.L_x_101) ;  /* 0x0000013000017945 */ /* 0x000fe20003800000 */
[----:B------:R-:W-:Y:S02]  /*4fd0*/  IADD3 R35, P1, R35, 0x88, RZ ;  /* 0x0000008823237810 */ /* 0x000fe40007f3e0ff */
[----:B------:R-:W-:-:S03]  /*4fe0*/  F2FP.F16.E5M2.UNPACK_B R5, R5 ;  /* 0x00000005ff05723e */ /* 0x000fc600020004ff */
[----:B------:R-:W-:Y:S01]  /*4ff0*/  IMAD.X R24, RZ, RZ, R25, P1 ;  /* 0x000000ffff187224 */ /* 0x000fe200008e0619 */
[----:B------:R-:W-:Y:S01]  /*5000*/  ISETP.GE.AND P1, PT, R34, 0x89, PT ;  /* 0x000000892200780c */ /* 0x000fe20003f26270 */
[----:B------:R-:W-:Y:S02]  /*5010*/  HADD2.F32 R12, -RZ, R5.H0_H0 ;  /* 0x20000005ff0c7230 */ /* 0x000fe40000004100 */
[----:B------:R-:W-:Y:S01]  /*5020*/  IMAD R24, R24, UR6, RZ ;  /* 0x0000000618187c24 */ /* 0x000fe2000f8e02ff */
[----:B------:R-:W-:Y:S01]  /*5030*/  ISETP.LT.OR P5, PT, R33, 0x1, !P1 ;  /* 0x000000012100780c */ /* 0x000fe20004fa1670 */
[----:B------:R-:W-:-:S04]  /*5040*/  IMAD.WIDE.U32 R26, R35, UR6, R26 ;  /* 0x00000006231a7c25 */ /* 0x000fc8000f8e001a */
[----:B------:R-:W-:Y:S01]  /*5050*/  FMUL R5, R12, R9 ;  /* 0x000000090c057220 */ /* 0x000fe20000400000 */
[----:B------:R-:W-:-:S03]  /*5060*/  IMAD R35, R35, UR7, R24 ;  /* 0x0000000723237c24 */ /* 0x000fc6000f8e0218 */
[----:B------:R-:W-:Y:S01]  /*5070*/  FFMA R5, R108, R8, R5 ;  /* 0x000000086c057223 */ /* 0x000fe20000000005 */
[----:B------:R-:W-:-:S04]  /*5080*/  IADD3 R12, P4, R26, UR10, RZ ;  /* 0x0000000a1a0c7c10 */ /* 0x000fc8000ff9e0ff */
[----:B------:R-:W-:Y:S02]  /*5090*/  F2FP.SATFINITE.E5M2.F32.PACK_AB_MERGE_C R25, RZ, R5, RZ ;  /* 0x00000005ff19723e */ /* 0x000fe400048060ff */
[----:B0-----:R-:W-:Y:S02]  /*50a0*/  IADD3.X R13, R27, UR11, R35, P4, !PT ;  /* 0x0000000b1b0d7c10 */ /* 0x001fe4000a7fe423 */
[----:B------:R-:W-:Y:S01]  /*50b0*/  PRMT R5, RZ, 0x7610, R5 ;  /* 0x00007610ff057816 */ /* 0x000fe20000000005 */
[----:B------:R0:W-:Y:S01]  /*50c0*/  @!P2 STG.E.U8 desc[UR20][R10.64+0x1], R25 ;  /* 0x000001190a00a986 */ /* 0x0001e2000c101114 */
[----:B------:R-:W-:Y:S05]  /*50d0*/  @P5 BRA `(.L_x_102) ;  /* 0x0000000000045947 */ /* 0x000fea0003800000 */
[----:B------:R3:W5:Y:S02]  /*50e0*/  LDG.E.U8 R5, desc[UR20][R12.64] ;  /* 0x000000140c057981 */ /* 0x000764000c1e1100 */
.L_x_102:
[----:B------:R-:W-:Y:S05]  /*50f0*/  BSYNC B1 ;  /* 0x0000000000017941 */ /* 0x000fea0003800000 */
.L_x_101:
        /* <DEDUP_REMOVED lines=8> */
[----:B0-----:R-:W-:-:S05]  /*5180*/  F2FP.SATFINITE.E5M2.F32.PACK_AB_MERGE_C R25, RZ, R24, RZ ;  /* 0x00000018ff19723e */ /* 0x001fca00048060ff */
[----:B------:R0:W-:Y:S01]  /*5190*/  @!P5 STG.E.U8 desc[UR20][R6.64], R25 ;  /* 0x000000190600d986 */ /* 0x0001e2000c101114 */
[----:B------:R-:W-:Y:S05]  /*51a0*/  @P2 BRA `(.L_x_104) ;  /* 0x0000000000042947 */ /* 0x000fea0003800000 */
[----:B------:R4:W5:Y:S02]  /*51b0*/  LDG.E.U8 R5, desc[UR20][R12.64+0x1] ;  /* 0x000001140c057981 */ /* 0x000964000c1e1100 */
.L_x_104:
[----:B------:R-:W-:Y:S05]  /*51c0*/  BSYNC B1 ;  /* 0x0000000000017941 */ /* 0x000fea0003800000 */
.L_x_103:
[----:B-----5:R-:W-:Y:S01]  /*51d0*/  LOP3.LUT R5, R5, 0xff, RZ, 0xc0, !PT ;  /* 0x000000ff05057812 */ /* 0x020fe200078ec0ff */
[----:B------:R-:W-:Y:S01]  /*51e0*/  BSSY B1, `(.L_x_105) ;  /* 0x000000b000017945 */ /* 0x000fe20003800000 */
[----:B------:R-:W-:Y:S02]  /*51f0*/  ISETP.LT.OR P4, PT, R33, 0x9, !P0 ;  /* 0x000000092100780c */ /* 0x000fe40004781670 */
[----:B------:R-:W-:-:S05]  /*5200*/  F2FP.F16.E5M2.UNPACK_B R5, R5 ;  /* 0x00000005ff05723e */ /* 0x000fca00020004ff */
[----:B------:R-:W-:-:S05]  /*5210*/  HADD2.F32 R24, -RZ, R5.H0_H0 ;  /* 0x20000005ff187230 */ /* 0x000fca0000004100 */
[----:B------:R-:W-:-:S04]  /*5220*/  FMUL R5, R24, R9 ;  /* 0x0000000918057220 */ /* 0x000fc80000400000 */
[----:B------:R-:W-:-:S05]  /*5230*/  FFMA R5, R106, R8, R5 ;  /* 0x000000086a057223 */ /* 0x000fca0000000005 */
[----:B0-----:R-:W-:Y:S02]  /*5240*/  F2FP.SATFINITE.E5M2.F32.PACK_AB_MERGE_C R25, RZ, R5, RZ ;  /* 0x00000005ff19723e */ /* 0x001fe400048060ff */
[----:B------:R-:W-:-:S03]  /*5250*/  PRMT R5, RZ, 0x7610, R5 ;  /* 0x00007610ff057816 */ /* 0x000fc60000000005 */
[----:B------:R0:W-:Y:S01]  /*5260*/  @!P2 STG.E.U8 desc[UR20][R6.64+0x1], R25 ;  /* 0x000001190600a986 */ /* 0x0001e2000c101114 */
[----:B------:R-:W-:Y:S05]  /*5270*/  @P4 BRA `(.L_x_106) ;  /* 0x0000000000044947 */ /* 0x000fea0003800000 */
[----:B------:R0:W5:Y:S02]  /*5280*/  LDG.E.U8 R5, desc[UR20][R14.64+0x8] ;  /* 0x000008140e057981 */ /* 0x000164000c1e1100 */
.L_x_106:
[----:B------:R-:W-:Y:S05]  /*5290*/  BSYNC B1 ;  /* 0x0000000000017941 */ /* 0x000fea0003800000 */
.L_x_105:
        /* <DEDUP_REMOVED lines=12> */
.L_x_108:
[----:B------:R-:W-:Y:S05]  /*5360*/  BSYNC B1 ;  /* 0x0000000000017941 */ /* 0x000fea0003800000 */
.L_x_107:
        /* <DEDUP_REMOVED lines=12> */
.L_x_110:
[----:B------:R-:W-:Y:S05]  /*5430*/  BSYNC B1 ;  /* 0x0000000000017941 */ /* 0x000fea0003800000 */
.L_x_109:
        /* <DEDUP_REMOVED lines=12> */
.L_x_112:
[----:B------:R-:W-:Y:S05]  /*5500*/  BSYNC B1 ;  /* 0x0000000000017941 */ /* 0x000fea0003800000 */
.L_x_111:
        /* <DEDUP_REMOVED lines=12> */
.L_x_114:
[----:B------:R-:W-:Y:S05]  /*55d0*/  BSYNC B1 ;  /* 0x0000000000017941 */ /* 0x000fea0003800000 */
.L_x_113:
        /* <DEDUP_REMOVED lines=12> */
.L_x_116:
[----:B------:R-:W-:Y:S05]  /*56a0*/  BSYNC B1 ;  /* 0x0000000000017941 */ /* 0x000fea0003800000 */
.L_x_115:
        /* <DEDUP_REMOVED lines=12> */
.L_x_118:
[----:B------:R-:W-:Y:S05]  /*5770*/  BSYNC B1 ;  /* 0x0000000000017941 */ /* 0x000fea0003800000 */
.L_x_117:
        /* <DEDUP_REMOVED lines=12> */
.L_x_120:
[----:B------:R-:W-:Y:S05]  /*5840*/  BSYNC B1 ;  /* 0x0000000000017941 */ /* 0x000fea0003800000 */
.L_x_119:
        /* <DEDUP_REMOVED lines=12> */
.L_x_122:
[----:B------:R-:W-:Y:S05]  /*5910*/  BSYNC B1 ;  /* 0x0000000000017941 */ /* 0x000fea0003800000 */
.L_x_121:
        /* <DEDUP_REMOVED lines=12> */
.L_x_124:
[----:B------:R-:W-:Y:S05]  /*59e0*/  BSYNC B1 ;  /* 0x0000000000017941 */ /* 0x000fea0003800000 */
.L_x_123:
        /* <DEDUP_REMOVED lines=12> */
.L_x_126:
[----:B------:R-:W-:Y:S05]  /*5ab0*/  BSYNC B1 ;  /* 0x0000000000017941 */ /* 0x000fea0003800000 */
.L_x_125:
        /* <DEDUP_REMOVED lines=12> */
.L_x_128:
[----:B------:R-:W-:Y:S05]  /*5b80*/  BSYNC B1 ;  /* 0x0000000000017941 */ /* 0x000fea0003800000 */
.L_x_127:
        /* <DEDUP_REMOVED lines=12> */
.L_x_130:
[----:B------:R-:W-:Y:S05]  /*5c50*/  BSYNC B1 ;  /* 0x0000000000017941 */ /* 0x000fea0003800000 */
.L_x_129:
        /* <DEDUP_REMOVED lines=12> */
.L_x_132:
[----:B------:R-:W-:Y:S05]  /*5d20*/  BSYNC B1 ;  /* 0x0000000000017941 */ /* 0x000fea0003800000 */
.L_x_131:
        /* <DEDUP_REMOVED lines=12> */
.L_x_134:
[----:B------:R-:W-:Y:S05]  /*5df0*/  BSYNC B1 ;  /* 0x0000000000017941 */ /* 0x000fea0003800000 */
.L_x_133:
        /* <DEDUP_REMOVED lines=12> */
.L_x_136:
[----:B------:R-:W-:Y:S05]  /*5ec0*/  BSYNC B1 ;  /* 0x0000000000017941 */ /* 0x000fea0003800000 */
.L_x_135:
        /* <DEDUP_REMOVED lines=12> */
.L_x_138:
[----:B------:R-:W-:Y:S05]  /*5f90*/  BSYNC B1 ;  /* 0x0000000000017941 */ /* 0x000fea0003800000 */
.L_x_137:
        /* <DEDUP_REMOVED lines=12> */
.L_x_140:
[----:B------:R-:W-:Y:S05]  /*6060*/  BSYNC B1 ;  /* 0x0000000000017941 */ /* 0x000fea0003800000 */
.L_x_139:
        /* <DEDUP_REMOVED lines=12> */
.L_x_142:
[----:B------:R-:W-:Y:S05]  /*6130*/  BSYNC B1 ;  /* 0x0000000000017941 */ /* 0x000fea0003800000 */
.L_x_141:
        /* <DEDUP_REMOVED lines=12> */
.L_x_144:
[----:B------:R-:W-:Y:S05]  /*6200*/  BSYNC B1 ;  /* 0x0000000000017941 */ /* 0x000fea0003800000 */
.L_x_143:
        /* <DEDUP_REMOVED lines=12> */
.L_x_146:
[----:B------:R-:W-:Y:S05]  /*62d0*/  BSYNC B1 ;  /* 0x0000000000017941 */ /* 0x000fea0003800000 */
.L_x_145:
        /* <DEDUP_REMOVED lines=12> */
.L_x_148:
[----:B------:R-:W-:Y:S05]  /*63a0*/  BSYNC B1 ;  /* 0x0000000000017941 */ /* 0x000fea0003800000 */
.L_x_147:
        /* <DEDUP_REMOVED lines=12> */
.L_x_150:
[----:B------:R-:W-:Y:S05]  /*6470*/  BSYNC B1 ;  /* 0x0000000000017941 */ /* 0x000fea0003800000 */
.L_x_149:
        /* <DEDUP_REMOVED lines=12> */
.L_x_152:
[----:B------:R-:W-:Y:S05]  /*6540*/  BSYNC B1 ;  /* 0x0000000000017941 */ /* 0x000fea0003800000 */
.L_x_151:
        /* <DEDUP_REMOVED lines=12> */
.L_x_154:
[----:B------:R-:W-:Y:S05]  /*6610*/  BSYNC B1 ;  /* 0x0000000000017941 */ /* 0x000fea0003800000 */
.L_x_153:
        /* <DEDUP_REMOVED lines=12> */
.L_x_156:
[----:B------:R-:W-:Y:S05]  /*66e0*/  BSYNC B1 ;  /* 0x0000000000017941 */ /* 0x000fea0003800000 */
.L_x_155:
[----:B-----5:R-:W-:Y:S01]  /*66f0*/  LOP3.LUT R5, R5, 0xff, RZ, 0xc0, !PT ;  /* 0x000000ff05057812 */ /* 0x020fe200078ec0ff */
[----:B------:R-:W-:Y:S01]  /*6700*/  BSSY B1, `(.L_x_157) ;  /* 0x000000b000017945 */ /* 0x000fe20003800000 */
[----:B------:R-:W-:Y:S02]  /*6710*/  ISETP.LT.OR P2, PT, R33, 0x39, !P1 ;  /* 0x000000392100780c */ /* 0x000fe40004f41670 */
[----:B------:R-:W-:-:S05]  /*6720*/  F2FP.F16.E5M2.UNPACK_B R5, R5 ;  /* 0x00000005ff05723e */ /* 0x000fca00020004ff */
[----:B012---:R-:W-:-:S05]  /*6730*/  HADD2.F32 R14, -RZ, R5.H0_H0 ;  /* 0x20000005ff0e7230 */ /* 0x007fca0000004100 */
[----:B------:R-:W-:-:S04]  /*6740*/  FMUL R5, R14, R9 ;  /* 0x000000090e057220 */ /* 0x000fc80000400000 */
[----:B------:R-:W-:-:S05]  /*6750*/  FFMA R5, R16, R8, R5 ;  /* 0x0000000810057223 */ /* 0x000fca0000000005 */
[----:B------:R-:W-:Y:S02]  /*6760*/  F2FP.SATFINITE.E5M2.F32.PACK_AB_MERGE_C R15, RZ, R5, RZ ;  /* 0x00000005ff0f723e */ /* 0x000fe400048060ff */
[----:B------:R-:W-:-:S03]  /*6770*/  PRMT R5, RZ, 0x7610, R5 ;  /* 0x00007610ff057816 */ /* 0x000fc60000000005 */
[----:B------:R0:W-:Y:S01]  /*6780*/  @!P0 STG.E.U8 desc[UR20][R10.64+0x39], R15 ;  /* 0x0000390f0a008986 */ /* 0x0001e2000c101114 */
[----:B------:R-:W-:Y:S05]  /*6790*/  @P2 BRA `(.L_x_158) ;  /* 0x0000000000042947 */ /* 0x000fea0003800000 */
[----:B------:R1:W5:Y:S02]  /*67a0*/  LDG.E.U8 R5, desc[UR20][R12.64+0x38] ;  /* 0x000038140c057981 */ /* 0x000364000c1e1100 */
.L_x_158:
[----:B------:R-:W-:Y:S05]  /*67b0*/  BSYNC B1 ;  /* 0x0000000000017941 */ /* 0x000fea0003800000 */
.L_x_157:
        /* <DEDUP_REMOVED lines=12> */
.L_x_160:
[----:B------:R-:W-:Y:S05]  /*6880*/  BSYNC B1 ;  /* 0x0000000000017941 */ /* 0x000fea0003800000 */
.L_x_159:
[----:B------:R-:W-:Y:S05]  /*6890*/  @P1 BRA `(.L_x_161) ;  /* 0x0000001000301947 */ /* 0x000fea0003800000 */
[----:B-----5:R-:W-:-:S04]  /*68a0*/  LOP3.LUT R5, R5, 0xff, RZ, 0xc0, !PT ;  /* 0x000000ff05057812 */ /* 0x020fc800078ec0ff */
[----:B------:R-:W-:-:S05]  /*68b0*/  F2FP.F16.E5M2.UNPACK_B R5, R5 ;  /* 0x00000005ff05723e */ /* 0x000fca00020004ff */
[----:B------:R-:W-:-:S05]  /*68c0*/  HADD2.F32 R10, -RZ, R5.H0_H0 ;  /* 0x20000005ff0a7230 */ /* 0x000fca0000004100 */
[----:B------:R-:W-:-:S04]  /*68d0*/  FMUL R5, R10, R9 ;  /* 0x000000090a057220 */ /* 0x000fc80000400000 */
[----:B------:R-:W-:-:S05]  /*68e0*/  FFMA R5, R18, R8, R5 ;  /* 0x0000000812057223 */ /* 0x000fca0000000005 */
[----:B------:R-:W-:-:S05]  /*68f0*/  F2FP.SATFINITE.E5M2.F32.PACK_AB_MERGE_C R5, RZ, R5, RZ ;  /* 0x00000005ff05723e */ /* 0x000fca00048060ff */
[----:B------:R0:W-:Y:S01]  /*6900*/  STG.E.U8 desc[UR20][R6.64+0x39], R5 ;  /* 0x0000390506007986 */ /* 0x0001e2000c101114 */
[----:B------:R-:W-:Y:S05]  /*6910*/  BRA `(.L_x_161) ;  /* 0x0000001000107947 */ /* 0x000fea0003800000 */
.L_x_32:
[C---:B------:R-:W-:Y:S01]  /*6920*/  ISETP.GE.AND P0, PT, R34.reuse, 0x1, PT ;  /* 0x000000012200780c */ /* 0x040fe20003f06270 */
[-C--:B--2---:R-:W-:Y:S01]  /*6930*/  FMUL R145, R145, R8.reuse ;  /* 0x0000000891917220 */ /* 0x084fe20000400000 */
[----:B------:R-:W-:Y:S01]  /*6940*/  ISETP.GE.AND P2, PT, R34, 0x9, PT ;  /* 0x000000092200780c */ /* 0x000fe20003f46270 */
[-C--:B------:R-:W-:Y:S01]  /*6950*/  FMUL R140, R140, R8.reuse ;  /* 0x000000088c8c7220 */ /* 0x080fe20000400000 */
[----:B------:R-:W-:Y:S01]  /*6960*/  ISETP.LT.OR P1, PT, R33, 0x1, !P0 ;  /* 0x000000012100780c */ /* 0x000fe20004721670 */
[-C--:B------:R-:W-:Y:S01]  /*6970*/  FMUL R143, R143, R8.reuse ;  /* 0x000000088f8f7220 */ /* 0x080fe20000400000 */
[----:B------:R-:W-:Y:S01]  /*6980*/  F2FP.SATFINITE.E5M2.F32.PACK_AB_MERGE_C R145, RZ, R145, RZ ;  /* 0x00000091ff91723e */ /* 0x000fe200048060ff */
[-C--:B------:R-:W-:Y:S01]  /*6990*/  FMUL R138, R138, R8.reuse ;  /* 0x000000088a8a7220 */ /* 0x080fe20000400000 */
[----:B------:R-:W-:Y:S01]  /*69a0*/  ISETP.LT.OR P4, PT, R33, 0x2, !P0 ;  /* 0x000000022100780c */ /* 0x000fe20004781670 */
[-C--:B------:R-:W-:Y:S01]  /*69b0*/  FMUL R141, R141, R8.reuse ;  /* 0x000000088d8d7220 */ /* 0x080fe20000400000 */
[C---:B------:R-:W-:Y:S01]  /*69c0*/  ISETP.LT.OR P5, PT, R33.reuse, 0x1, !P2 ;  /* 0x000000012100780c */ /* 0x040fe200057a1670 */
[-C--:B------:R-:W-:Y:S01]  /*69d0*/  FMUL R136, R136, R8.reuse ;  /* 0x0000000888887220 */ /* 0x080fe20000400000 */
[----:B------:R-:W-:Y:S01]  /*69e0*/  ISETP.LT.OR P6, PT, R33, 0x2, !P2 ;  /* 0x000000022100780c */ /* 0x000fe200057c1670 */
[----:B------:R-:W-:Y:S01]  /*69f0*/  FMUL R139, R139, R8 ;  /* 0x000000088b8b7220 */ /* 0x000fe20000400000 */
[----:B------:R-:W-:Y:S01]  /*6a00*/  F2FP.SATFINITE.E5M2.F32.PACK_AB_MERGE_C R5, RZ, R140, RZ ;  /* 0x0000008cff05723e */ /* 0x000fe200048060ff */
[-C--:B------:R-:W-:Y:S01]  /*6a10*/  FMUL R134, R134, R8.reuse ;  /* 0x0000000886867220 */ /* 0x080fe20000400000 */
[----:B------:R-:W-:Y:S01]  /*6a20*/  F2FP.SATFINITE.E5M2.F32.PACK_AB_MERGE_C R143, RZ, R143, RZ ;  /* 0x0000008fff8f723e */ /* 0x000fe200048060ff */
[----:B------:R-:W-:Y:S01]  /*6a30*/  @!P1 STG.E.U8 desc[UR20][R14.64], R145 ;  /* 0x000000910e009986 */ /* 0x000fe2000c101114 */
[----:B------:R-:W-:Y:S01]  /*6a40*/  ISETP.LT.OR P1, PT, R33, 0x9, !P0 ;  /* 0x000000092100780c */ /* 0x000fe20004721670 */
[----:B------:R-:W-:Y:S01]  /*6a50*/  FMUL R137, R137, R8 ;  /* 0x0000000889897220 */ /* 0x000fe20000400000 */
[----:B------:R-:W-:Y:S01]  /*6a60*/  F2FP.SATFINITE.E5M2.F32.PACK_AB_MERGE_C R25, RZ, R138, RZ ;  /* 0x0000008aff19723e */ /* 0x000fe200048060ff */
[----:B------:R0:W-:Y:S01]  /*6a70*/  @!P4 STG.E.U8 desc[UR20][R14.64+0x1], R5 ;  /* 0x000001050e00c986 */ /* 0x0001e2000c101114 */
[----:B------:R-:W-:Y:S01]  /*6a80*/  F2FP.SATFINITE.E5M2.F32.PACK_AB_MERGE_C R141, RZ, R141, RZ ;  /* 0x0000008dff8d723e */ /* 0x000fe200048060ff */
[-C--:B------:R-:W-:Y:S01]  /*6a90*/  FMUL R132, R132, R8.reuse ;  /* 0x0000000884847220 */ /* 0x080fe20000400000 */
[C---:B------:R-:W-:Y:S01]  /*6aa0*/  ISETP.LT.OR P4, PT, R33.reuse, 0xa, !P0 ;  /* 0x0000000a2100780c */ /* 0x040fe20004781670 */
[----:B------:R-:W-:Y:S01]  /*6ab0*/  @!P5 STG.E.U8 desc[UR20][R12.64], R143 ;  /* 0x0000008f0c00d986 */ /* 0x000fe2000c101114 */
[----:B------:R-:W-:Y:S01]  /*6ac0*/  ISETP.LT.OR P5, PT, R33, 0x9, !P2 ;  /* 0x000000092100780c */ /* 0x000fe200057a1670 */
[-C--:B------:R-:W-:Y:S01]  /*6ad0*/  FMUL R135, R135, R8.reuse ;  /* 0x0000000887877220 */ /* 0x080fe20000400000 */
[----:B------:R-:W-:Y:S01]  /*6ae0*/  F2FP.SATFINITE.E5M2.F32.PACK_AB_MERGE_C R139, RZ, R139, RZ ;  /* 0x0000008bff8b723e */ /* 0x000fe200048060ff */
[----:B------:R1:W-:Y:S01]  /*6af0*/  @!P6 STG.E.U8 desc[UR20][R12.64+0x1], R25 ;  /* 0x000001190c00e986 */ /* 0x0003e2000c101114 */
[C---:B------:R-:W-:Y:S01]  /*6b00*/  ISETP.LT.OR P6, PT, R33.reuse, 0xa, !P2 ;  /* 0x0000000a2100780c */ /* 0x040fe200057c1670 */
[-C--:B------:R-:W-:Y:S01]  /*6b10*/  FMUL R130, R130, R8.reuse ;  /* 0x0000000882827220 */ /* 0x080fe20000400000 */
[----:B------:R-:W-:Y:S01]  /*6b20*/  F2FP.SATFINITE.E5M2.F32.PACK_AB_MERGE_C R137, RZ, R137, RZ ;  /* 0x00000089ff89723e */ /* 0x000fe200048060ff */
[----:B------:R-:W-:Y:S01]  /*6b30*/  @!P1 STG.E.U8 desc[UR20][R14.64+0x8], R141 ;  /* 0x0000088d0e009986 */ /* 0x000fe2000c101114 */
[----:B------:R-:W-:Y:S01]  /*6b40*/  ISETP.LT.OR P1, PT, R33, 0x11, !P0 ;  /* 0x000000112100780c */ /* 0x000fe20004721670 */
[----:B------:R-:W-:Y:S01]  /*6b50*/  FMUL R133, R133, R8 ;  /* 0x0000000885857220 */ /* 0x000fe20000400000 */
[----:B0-----:R-:W-:Y:S01]  /*6b60*/  F2FP.SATFINITE.E5M2.F32.PACK_AB_MERGE_C R5, RZ, R136, RZ ;  /* 0x00000088ff05723e */ /* 0x001fe200048060ff */
[-C--:B------:R-:W-:Y:S01]  /*6b70*/  FMUL R128, R128, R8.reuse ;  /* 0x0000000880807220 */ /* 0x080fe20000400000 */
[----:B------:R-:W-:Y:S01]  /*6b80*/  F2FP.SATFINITE.E5M2.F32.PACK_AB_MERGE_C R135, RZ, R135, RZ ;  /* 0x00000087ff87723e */ /* 0x000fe200048060ff */
[----:B------:R-:W-:Y:S01]  /*6b90*/  FMUL R131, R131, R8 ;  /* 0x0000000883837220 */ /* 0x000fe20000400000 */
[----:B------:R-:W-:Y:S01]  /*6ba0*/  F2FP.SATFINITE.E5M2.F32.PACK_AB_MERGE_C R133, RZ, R133, RZ ;  /* 0x00000085ff85723e */ /* 0x000fe200048060ff */
[----:B------:R0:W-:Y:S01]  /*6bb0*/  @!P4 STG.E.U8 desc[UR20][R14.64+0x9], R5 ;  /* 0x000009050e00c986 */ /* 0x0001e2000c101114 */
[----:B-1----:R-:W-:Y:S01]  /*6bc0*/  F2FP.SATFINITE.E5M2.F32.PACK_AB_MERGE_C R25, RZ, R134, RZ ;  /* 0x00000086ff19723e */ /* 0x002fe200048060ff */
        /* <DEDUP_REMOVED lines=15> */
[-C--:B------:R-:W-:Y:S01]  /*6cc0*/  FMUL R125, R125, R8.reuse ;  /* 0x000000087d7d7220 */ /* 0x080fe20000400000 */
[----:B------:R-:W-:Y:S01]  /*6cd0*/  FMUL R120, R120, R8 ;  /* 0x0000000878787220 */ /* 0x000fe20000400000 */
[----:B------:R-:W-:Y:S01]  /*6ce0*/  F2FP.SATFINITE.E5M2.F32.PACK_AB_MERGE_C R127, RZ, R127, RZ ;  /* 0x0000007fff7f723e */ /* 0x000fe200048060ff */
[----:B------:R0:W-:Y:S01]  /*6cf0*/  @!P4 STG.E.U8 desc[UR20][R14.64+0x11], R5 ;  /* 0x000011050e00c986 */ /* 0x0001e2000c101114 */
[----:B-1----:R-:W-:Y:S01]  /*6d00*/  F2FP.SATFINITE.E5M2.F32.PACK_AB_MERGE_C R25, RZ, R130, RZ ;  /* 0x00000082ff19723e */ /* 0x002fe200048060ff */
[-C--:B------:R-:W-:Y:S01]  /*6d10*/  FMUL R123, R123, R8.reuse ;  /* 0x000000087b7b7220 */ /* 0x080fe20000400000 */
[C---:B------:R-:W-:Y:S01]  /*6d20*/  ISETP.LT.OR P4, PT, R33.reuse, 0x1a, !P0 ;  /* 0x0000001a2100780c */ /* 0x040fe20004781670 */
[----:B------:R-:W-:Y:S01]  /*6d30*/  @!P5 STG.E.U8 desc[UR20][R12.64+0x10], R135 ;  /* 0x000010870c00d986 */ /* 0x000fe2000c101114 */
[C---:B------:R-:W-:Y:S01]  /*6d40*/  ISETP.LT.OR P5, PT, R33.reuse, 0x19, !P2 ;  /* 0x000000192100780c */ /* 0x040fe200057a1670 */
[-C--:B------:R-:W-:Y:S01]  /*6d50*/  FMUL R118, R118, R8.reuse ;  /* 0x0000000876767220 */ /* 0x080fe20000400000 */
[----:B------:R-:W-:Y:S01]  /*6d60*/  F2FP.SATFINITE.E5M2.F32.PACK_AB_MERGE_C R125, RZ, R125, RZ ;  /* 0x0000007dff7d723e */ /* 0x000fe200048060ff */
[----:B------:R1:W-:Y:S01]  /*6d70*/  @!P6 STG.E.U8 desc[UR20][R12.64+0x11], R25 ;  /* 0x000011190c00e986 */ /* 0x0003e2000c101114 */
[----:B------:R-:W-:Y:S01]  /*6d80*/  ISETP.LT.OR P6, PT, R33, 0x1a, !P2 ;  /* 0x0000001a2100780c */ /* 0x000fe200057c1670 */
        /* <DEDUP_REMOVED lines=8> */
[-C--:B------:R-:W-:Y:S01]  /*6e10*/  FMUL R114, R114, R8.reuse ;  /* 0x0000000872727220 */ /* 0x080fe20000400000 */
[----:B------:R-:W-:Y:S01]  /*6e20*/  FMUL R112, R112, R8 ;  /* 0x0000000870707220 */ /* 0x000fe20000400000 */
[----:B-1----:R-:W-:Y:S01]  /*6e30*/  F2FP.SATFINITE.E5M2.F32.PACK_AB_MERGE_C R25, RZ, R126, RZ ;  /* 0x0000007eff19723e */ /* 0x002fe200048060ff */
[----:B------:R0:W-:Y:S01]  /*6e40*/  @!P4 STG.E.U8 desc[UR20][R14.64+0x19], R5 ;  /* 0x000019050e00c986 */ /* 0x0001e2000c101114 */
[----:B------:R-:W-:Y:S01]  /*6e50*/  ISETP.LT.OR P4, PT, R33, 0x22, !P0 ;  /* 0x000000222100780c */ /* 0x000fe20004781670 */
[-C--:B------:R-:W-:Y:S01]  /*6e60*/  FMUL R117, R117, R8.reuse ;  /* 0x0000000875757220 */ /* 0x080fe20000400000 */
[----:B------:R-:W-:Y:S01]  /*6e70*/  F2FP.SATFINITE.E5M2.F32.PACK_AB_MERGE_C R119, RZ, R119, RZ ;  /* 0x00000077ff77723e */ /* 0x000fe200048060ff */
[----:B------:R-:W-:Y:S01]  /*6e80*/  @!P5 STG.E.U8 desc[UR20][R12.64+0x18], R131 ;  /* 0x000018830c00d986 */ /* 0x000fe2000c101114 */
[----:B------:R-:W-:Y:S01]  /*6e90*/  ISETP.LT.OR P5, PT, R33, 0x21, !P2 ;  /* 0x000000212100780c */ /* 0x000fe200057a1670 */
[----:B------:R-:W-:Y:S01]  /*6ea0*/  FMUL R115, R115, R8 ;  /* 0x0000000873737220 */ /* 0x000fe20000400000 */
[----:B------:R-:W-:Y:S01]  /*6eb0*/  F2FP.SATFINITE.E5M2.F32.PACK_AB_MERGE_C R27, RZ, R112, RZ ;  /* 0x00000070ff1b723e */ /* 0x000fe200048060ff */
[----:B------:R1:W-:Y:S01]  /*6ec0*/  @!P6 STG.E.U8 desc[UR20][R12.64+0x19], R25 ;  /* 0x000019190c00e986 */ /* 0x0003e2000c101114 */
[----:B------:R-:W-:Y:S01]  /*6ed0*/  ISETP.LT.OR P6, PT, R33, 0x22, !P2 ;  /* 0x000000222100780c */ /* 0x000fe200057c1670 */
[-C--:B------:R-:W-:Y:S01]  /*6ee0*/  FMUL R110, R110, R8.reuse ;  /* 0x000000086e6e7220 */ /* 0x080fe20000400000 */
[-C--:B------:R-:W-:Y:S01]  /*6ef0*/  FMUL R113, R113, R8.reuse ;  /* 0x0000000871717220 */ /* 0x080fe20000400000 */
        /* <DEDUP_REMOVED lines=39> */
[-C--:B------:R-:W-:Y:S01]  /*7170*/  FMUL R101, R101, R8.reuse ;  /* 0x0000000865657220 */ /* 0x080fe20000400000 */
[----:B------:R-:W-:Y:S01]  /*7180*/  @!P1 STG.E.U8 desc[UR20][R14.64+0x30], R121 ;  /* 0x000030790e009986 */ /* 0x000fe2000c101114 */
[----:B------:R-:W-:Y:S01]  /*7190*/  ISETP.LT.OR P1, PT, R33, 0x39, !P0 ;  /* 0x000000392100780c */ /* 0x000fe20004721670 */
[-C--:B------:R-:W-:Y:S01]  /*71a0*/  FMUL R99, R99, R8.reuse ;  /* 0x0000000863637220 */ /* 0x080fe20000400000 */
[----:B------:R-:W-:Y:S01]  /*71b0*/  ISETP.LT.OR P0, PT, R33, 0x3a, !P0 ;  /* 0x0000003a2100780c */ /* 0x000fe20004701670 */
[----:B------:R-:W-:Y:S01]  /*71c0*/  FMUL R94, R94, R8 ;  /* 0x000000085e5e7220 */ /* 0x000fe20000400000 */
[----:B0-----:R-:W-:Y:S01]  /*71d0*/  F2FP.SATFINITE.E5M2.F32.PACK_AB_MERGE_C R5, RZ, R116, RZ ;  /* 0x00000074ff05723e */ /* 0x001fe200048060ff */
[-C--:B------:R-:W-:Y:S01]  /*71e0*/  FMUL R92, R92, R8.reuse ;  /* 0x000000085c5c7220 */ /* 0x080fe20000400000 */
[----:B------:R-:W-:Y:S01]  /*71f0*/  F2FP.SATFINITE.E5M2.F32.PACK_AB_MERGE_C R103, RZ, R103, RZ ;  /* 0x00000067ff67723e */ /* 0x000fe200048060ff */
[----:B------:R-:W-:Y:S01]  /*7200*/  FMUL R95, R95, R8 ;  /* 0x000000085f5f7220 */ /* 0x000fe20000400000 */
[----:B-1----:R-:W-:Y:S01]  /*7210*/  F2FP.SATFINITE.E5M2.F32.PACK_AB_MERGE_C R25, RZ, R114, RZ ;  /* 0x00000072ff19723e */ /* 0x002fe200048060ff */
[----:B------:R0:W-:Y:S01]  /*7220*/  @!P4 STG.E.U8 desc[UR20][R14.64+0x31], R5 ;  /* 0x000031050e00c986 */ /* 0x0001e2000c101114 */
[----:B------:R-:W-:Y:S01]  /*7230*/  ISETP.LT.OR P4, PT, R33, 0x39, !P2 ;  /* 0x000000392100780c */ /* 0x000fe20005781670 */
[-C--:B------:R-:W-:Y:S01]  /*7240*/  FMUL R97, R97, R8.reuse ;  /* 0x0000000861617220 */ /* 0x080fe20000400000 */
[----:B------:R-:W-:Y:S01]  /*7250*/  ISETP.LT.OR P2, PT, R33, 0x3a, !P2 ;  /* 0x0000003a2100780c */ /* 0x000fe20005741670 */
[----:B------:R-:W-:Y:S01]  /*7260*/  @!P5 STG.E.U8 desc[UR20][R12.64+0x30], R119 ;  /* 0x000030770c00d986 */ /* 0x000fe2000c101114 */
[----:B------:R-:W-:Y:S01]  /*7270*/  F2FP.SATFINITE.E5M2.F32.PACK_AB_MERGE_C R101, RZ, R101, RZ ;  /* 0x00000065ff65723e */ /* 0x000fe200048060ff */
[-C--:B------:R-:W-:Y:S01]  /*7280*/  FMUL R90, R90, R8.reuse ;  /* 0x000000085a5a7220 */ /* 0x080fe20000400000 */
[----:B------:R-:W-:Y:S01]  /*7290*/  F2FP.SATFINITE.E5M2.F32.PACK_AB_MERGE_C R99, RZ, R99, RZ ;  /* 0x00000063ff63723e */ /* 0x000fe200048060ff */
[----:B------:R-:W-:Y:S01]  /*72a0*/  @!P6 STG.E.U8 desc[UR20][R12.64+0x31], R25 ;  /* 0x000031190c00e986 */ /* 0x000fe2000c101114 */
[----:B------:R-:W-:Y:S01]  /*72b0*/  F2FP.SATFINITE.E5M2.F32.PACK_AB_MERGE_C R95, RZ, R95, RZ ;  /* 0x0000005fff5f723e */ /* 0x000fe200048060ff */
[-C--:B------:R-:W-:Y:S01]  /*72c0*/  FMUL R22, R22, R8.reuse ;  /* 0x0000000816167220 */ /* 0x080fe20000400000 */
[-C--:B------:R-:W-:Y:S01]  /*72d0*/  FMUL R93, R93, R8.reuse ;  /* 0x000000085d5d7220 */ /* 0x080fe20000400000 */
[----:B------:R-:W-:Y:S01]  /*72e0*/  @!P0 STG.E.U8 desc[UR20][R14.64+0x39], R27 ;  /* 0x0000391b0e008986 */ /* 0x000fe2000c101114 */
[----:B------:R-:W-:Y:S01]  /*72f0*/  ISETP.GE.AND P0, PT, R34, 0x81, PT ;  /* 0x000000812200780c */ /* 0x000fe20003f06270 */
[----:B------:R-:W-:Y:S01]  /*7300*/  FMUL R91, R91, R8 ;  /* 0x000000085b5b7220 */ /* 0x000fe20000400000 */
[----:B0-----:R-:W-:Y:S01]  /*7310*/  F2FP.SATFINITE.E5M2.F32.PACK_AB_MERGE_C R5, RZ, R110, RZ ;  /* 0x0000006eff05723e */ /* 0x001fe200048060ff */
[----:B------:R0:W-:Y:S01]  /*7320*/  @!P1 STG.E.U8 desc[UR20][R14.64+0x38], R117 ;  /* 0x000038750e009986 */ /* 0x0001e2000c101114 */
[C---:B------:R-:W-:Y:S01]  /*7330*/  ISETP.LT.OR P6, PT, R33.reuse, 0x1, !P0 ;  /* 0x000000012100780c */ /* 0x040fe200047c1670 */
[-C--:B------:R-:W-:Y:S01]  /*7340*/  FMUL R88, R88, R8.reuse ;  /* 0x0000000858587220 */ /* 0x080fe20000400000 */
[----:B------:R-:W-:Y:S01]  /*7350*/  ISETP.LT.OR P5, PT, R33, 0x2, !P0 ;  /* 0x000000022100780c */ /* 0x000fe200047a1670 */
[----:B------:R-:W-:Y:S01]  /*7360*/  @!P4 STG.E.U8 desc[UR20][R12.64+0x38], R115 ;  /* 0x000038730c00c986 */ /* 0x000fe2000c101114 */
[----:B------:R-:W-:Y:S01]  /*7370*/  ISETP.GE.AND P1, PT, R34, 0x89, PT ;  /* 0x000000892200780c */ /* 0x000fe20003f26270 */
[-C--:B------:R-:W-:Y:S01]  /*7380*/  FMUL R21, R21, R8.reuse ;  /* 0x0000000815157220 */ /* 0x080fe20000400000 */
[----:B------:R-:W-:Y:S01]  /*7390*/  F2FP.SATFINITE.E5M2.F32.PACK_AB_MERGE_C R97, RZ, R97, RZ ;  /* 0x00000061ff61723e */ /* 0x000fe200048060ff */
[----:B------:R1:W-:Y:S01]  /*73a0*/  @!P2 STG.E.U8 desc[UR20][R12.64+0x39], R5 ;  /* 0x000039050c00a986 */ /* 0x0003e2000c101114 */
[----:B------:R-:W-:Y:S01]  /*73b0*/  ISETP.LT.OR P4, PT, R33, 0x1, !P1 ;  /* 0x000000012100780c */ /* 0x000fe20004f81670 */
[-C--:B------:R-:W-:Y:S01]  /*73c0*/  FMUL R89, R89, R8.reuse ;  /* 0x0000000859597220 */ /* 0x080fe20000400000 */
[----:B------:R-:W-:Y:S01]  /*73d0*/  ISETP.LT.OR P2, PT, R33, 0xa, !P0 ;  /* 0x0000000a2100780c */ /* 0x000fe20004741670 */
[----:B------:R-:W-:Y:S01]  /*73e0*/  FMUL R23, R23, R8 ;  /* 0x0000000817177220 */ /* 0x000fe20000400000 */
[----:B0-----:R-:W-:Y:S01]  /*73f0*/  F2FP.SATFINITE.E5M2.F32.PACK_AB_MERGE_C R15, RZ, R108, RZ ;  /* 0x0000006cff0f723e */ /* 0x001fe200048060ff */
[----:B------:R-:W-:Y:S01]  /*7400*/  @!P6 STG.E.U8 desc[UR20][R10.64], R113 ;  /* 0x000000710a00e986 */ /* 0x000fe2000c101114 */
[C---:B------:R-:W-:Y:S01]  /*7410*/  ISETP.LT.OR P6, PT, R33.reuse, 0x2, !P1 ;  /* 0x000000022100780c */ /* 0x040fe20004fc1670 */
[-C--:B------:R-:W-:Y:S01]  /*7420*/  FMUL R20, R20, R8.reuse ;  /* 0x0000000814147220 */ /* 0x080fe20000400000 */
[----:B------:R-:W-:Y:S01]  /*7430*/  F2FP.SATFINITE.E5M2.F32.PACK_AB_MERGE_C R93, RZ, R93, RZ ;  /* 0x0000005dff5d723e */ /* 0x000fe200048060ff */
[----:B------:R-:W-:Y:S01]  /*7440*/  @!P5 STG.E.U8 desc[UR20][R10.64+0x1], R15 ;  /* 0x0000010f0a00d986 */ /* 0x000fe2000c101114 */
[----:B------:R-:W-:Y:S01]  /*7450*/  ISETP.LT.OR P5, PT, R33, 0x9, !P0 ;  /* 0x000000092100780c */ /* 0x000fe200047a1670 */
[----:B------:R-:W-:Y:S01]  /*7460*/  FMUL R17, R17, R8 ;  /* 0x0000000811117220 */ /* 0x000fe20000400000 */
[----:B-1----:R-:W-:Y:S01]  /*7470*/  F2FP.SATFINITE.E5M2.F32.PACK_AB_MERGE_C R5, RZ, R106, RZ ;  /* 0x0000006aff05723e */ /* 0x002fe200048060ff */
[----:B------:R-:W-:Y:S01]  /*7480*/  @!P4 STG.E.U8 desc[UR20][R6.64], R111 ;  /* 0x0000006f0600c986 */ /* 0x000fe2000c101114 */
[----:B------:R-:W-:Y:S01]  /*7490*/  F2FP.SATFINITE.E5M2.F32.PACK_AB_MERGE_C R13, RZ, R104, RZ ;  /* 0x00000068ff0d723e */ /* 0x000fe200048060ff */
[-C--:B------:R-:W-:Y:S01]  /*74a0*/  FMUL R16, R16, R8.reuse ;  /* 0x0000000810107220 */ /* 0x080fe20000400000 */
[----:B------:R-:W-:Y:S01]  /*74b0*/  ISETP.LT.OR P4, PT, R33, 0x9, !P1 ;  /* 0x000000092100780c */ /* 0x000fe20004f81670 */
[-C--:B------:R-:W-:Y:S01]  /*74c0*/  FMUL R19, R19, R8.reuse ;  /* 0x0000000813137220 */ /* 0x080fe20000400000 */
[----:B------:R-:W-:Y:S01]  /*74d0*/  F2FP.SATFINITE.E5M2.F32.PACK_AB_MERGE_C R91, RZ, R91, RZ ;  /* 0x0000005bff5b723e */ /* 0x000fe200048060ff */
[----:B------:R0:W-:Y:S01]  /*74e0*/  @!P6 STG.E.U8 desc[UR20][R6.64+0x1], R5 ;  /* 0x000001050600e986 */ /* 0x0001e2000c101114 */
[C---:B------:R-:W-:Y:S01]  /*74f0*/  ISETP.LT.OR P6, PT, R33.reuse, 0xa, !P1 ;  /* 0x0000000a2100780c */ /* 0x040fe20004fc1670 */
[----:B------:R-:W-:Y:S01]  /*7500*/  FMUL R18, R18, R8 ;  /* 0x0000000812127220 */ /* 0x000fe20000400000 */
[----:B------:R-:W-:Y:S01]  /*7510*/  F2FP.SATFINITE.E5M2.F32.PACK_AB_MERGE_C R21, RZ, R21, RZ ;  /* 0x00000015ff15723e */ /* 0x000fe200048060ff */
[----:B------:R1:W-:Y:S01]  /*7520*/  @!P2 STG.E.U8 desc[UR20][R10.64+0x9], R13 ;  /* 0x0000090d0a00a986 */ /* 0x0003e2000c101114 */
[----:B------:R-:W-:-:S02]  /*7530*/  ISETP.LT.OR P2, PT, R33, 0x12, !P0 ;  /* 0x000000122100780c */ /* 0x000fc40004741670 */
[----:B------:R-:W-:Y:S01]  /*7540*/  F2FP.SATFINITE.E5M2.F32.PACK_AB_MERGE_C R89, RZ, R89, RZ ;  /* 0x00000059ff59723e */ /* 0x000fe200048060ff */
[----:B------:R-:W-:Y:S01]  /*7550*/  @!P5 STG.E.U8 desc[UR20][R10.64+0x8], R107 ;  /* 0x0000086b0a00d986 */ /* 0x000fe2000c101114 */
[C---:B------:R-:W-:Y:S02]  /*7560*/  ISETP.LT.OR P5, PT, R33.reuse, 0x11, !P0 ;  /* 0x000000112100780c */ /* 0x040fe400047a1670 */
[----:B------:R-:W-:Y:S01]  /*7570*/  F2FP.SATFINITE.E5M2.F32.PACK_AB_MERGE_C R23, RZ, R23, RZ ;  /* 0x00000017ff17723e */ /* 0x000fe200048060ff */
[----:B------:R-:W-:Y:S01]  /*7580*/  @!P4 STG.E.U8 desc[UR20][R6.64+0x8], R109 ;  /* 0x0000086d0600c986 */ /* 0x000fe2000c101114 */
[----:B0-----:R-:W-:Y:S02]  /*7590*/  F2FP.SATFINITE.E5M2.F32.PACK_AB_MERGE_C R5, RZ, R102, RZ ;  /* 0x00000066ff05723e */ /* 0x001fe400048060ff */
[C---:B------:R-:W-:Y:S02]  /*75a0*/  ISETP.LT.OR P4, PT, R33.reuse, 0x11, !P1 ;  /* 0x000000112100780c */ /* 0x040fe40004f81670 */
[----:B-1----:R-:W-:Y:S01]  /*75b0*/  F2FP.SATFINITE.E5M2.F32.PACK_AB_MERGE_C R13, RZ, R98, RZ ;  /* 0x00000062ff0d723e */ /* 0x002fe200048060ff */
[----:B------:R0:W-:Y:S01]  /*75c0*/  @!P6 STG.E.U8 desc[UR20][R6.64+0x9], R5 ;  /* 0x000009050600e986 */ /* 0x0001e2000c101114 */
[----:B------:R-:W-:-:S02]  /*75d0*/  ISETP.LT.OR P6, PT, R33, 0x12, !P1 ;  /* 0x000000122100780c */ /* 0x000fc40004fc1670 */
[----:B------:R-:W-:Y:S01]  /*75e0*/  F2FP.SATFINITE.E5M2.F32.PACK_AB_MERGE_C R17, RZ, R17, RZ ;  /* 0x00000011ff11723e */ /* 0x000fe200048060ff */
[----:B------:R1:W-:Y:S01]  /*75f0*/  @!P2 STG.E.U8 desc[UR20][R10.64+0x11], R13 ;  /* 0x0000110d0a00a986 */ /* 0x0003e2000c101114 */
[C---:B------:R-:W-:Y:S02]  /*7600*/  ISETP.LT.OR P2, PT, R33.reuse, 0x1a, !P0 ;  /* 0x0000001a2100780c */ /* 0x040fe40004741670 */
[----:B------:R-:W-:Y:S01]  /*7610*/  F2FP.SATFINITE.E5M2.F32.PACK_AB_MERGE_C R19, RZ, R19, RZ ;  /* 0x00000013ff13723e */ /* 0x000fe200048060ff */
[----:B------:R-:W-:Y:S01]  /*7620*/  @!P5 STG.E.U8 desc[UR20][R10.64+0x10], R105 ;  /* 0x000010690a00d986 */ /* 0x000fe2000c101114 */
[----:B------:R-:W-:Y:S02]  /*7630*/  ISETP.LT.OR P5, PT, R33, 0x19, !P0 ;  /* 0x000000192100780c */ /* 0x000fe400047a1670 */
[----:B------:R-:W-:Y:S01]  /*7640*/  F2FP.SATFINITE.E5M2.F32.PACK_AB_MERGE_C R15, RZ, R18, RZ ;  /* 0x00000012ff0f723e */ /* 0x000fe200048060ff */
[----:B------:R-:W-:Y:S01]  /*7650*/  @!P4 STG.E.U8 desc[UR20][R6.64+0x10], R103 ;  /* 0x000010670600c986 */ /* 0x000fe2000c101114 */
[----:B0-----:R-:W-:-:S02]  /*7660*/  F2FP.SATFINITE.E5M2.F32.PACK_AB_MERGE_C R5, RZ, R100, RZ ;  /* 0x00000064ff05723e */ /* 0x001fc400048060ff */
[C---:B------:R-:W-:Y:S02]  /*7670*/  ISETP.LT.OR P4, PT, R33.reuse, 0x19, !P1 ;  /* 0x000000192100780c */ /* 0x040fe40004f81670 */
[----:B-1----:R-:W-:Y:S01]  /*7680*/  F2FP.SATFINITE.E5M2.F32.PACK_AB_MERGE_C R13, RZ, R96, RZ ;  /* 0x00000060ff0d723e */ /* 0x002fe200048060ff */
[----:B------:R0:W-:Y:S01]  /*7690*/  @!P6 STG.E.U8 desc[UR20][R6.64+0x11], R5 ;  /* 0x000011050600e986 */ /* 0x0001e2000c101114 */
[----:B------:R-:W-:-:S03]  /*76a0*/  ISETP.LT.OR P6, PT, R33, 0x1a, !P1 ;  /* 0x0000001a2100780c */ /* 0x000fc60004fc1670 */
[----:B------:R1:W-:Y:S01]  /*76b0*/  @!P2 STG.E.U8 desc[UR20][R10.64+0x19], R13 ;  /* 0x0000190d0a00a986 */ /* 0x0003e2000c101114 */
[----:B------:R-:W-:-:S03]  /*76c0*/  ISETP.LT.OR P2, PT, R33, 0x22, !P0 ;  /* 0x000000222100780c */ /* 0x000fc60004741670 */
[----:B------:R-:W-:Y:S01]  /*76d0*/  @!P5 STG.E.U8 desc[UR20][R10.64+0x18], R101 ;  /* 0x000018650a00d986 */ /* 0x000fe2000c101114 */
[C---:B------:R-:W-:Y:S02]  /*76e0*/  ISETP.LT.OR P5, PT, R33.reuse, 0x21, !P0 ;  /* 0x000000212100780c */ /* 0x040fe400047a1670 */
[----:B0-----:R-:W-:Y:S01]  /*76f0*/  F2FP.SATFINITE.E5M2.F32.PACK_AB_MERGE_C R5, RZ, R94, RZ ;  /* 0x0000005eff05723e */ /* 0x001fe200048060ff */
[----:B------:R-:W-:Y:S01]  /*7700*/  @!P4 STG.E.U8 desc[UR20][R6.64+0x18], R99 ;  /* 0x000018630600c986 */ /* 0x000fe2000c101114 */
        /* <DEDUP_REMOVED lines=25> */
[C---:B------:R-:W-:Y:S02]  /*78a0*/  ISETP.LT.OR P2, PT, R33.reuse, 0x39, !P0 ;  /* 0x000000392100780c */ /* 0x040fe40004741670 */
[C---:B------:R-:W-:Y:S01]  /*78b0*/  ISETP.LT.OR P0, PT, R33.reuse, 0x3a, !P0 ;  /* 0x0000003a2100780c */ /* 0x040fe20004701670 */
[----:B------:R1:W-:Y:S01]  /*78c0*/  @!P5 STG.E.U8 desc[UR20][R10.64+0x30], R89 ;  /* 0x000030590a00d986 */ /* 0x0003e2000c101114 */
[C---:B------:R-:W-:Y:S02]  /*78d0*/  ISETP.LT.OR P5, PT, R33.reuse, 0x39, !P1 ;  /* 0x000000392100780c */ /* 0x040fe40004fa1670 */
[----:B------:R-:W-:Y:S01]  /*78e0*/  ISETP.LT.OR P1, PT, R33, 0x3a, !P1 ;  /* 0x0000003a2100780c */ /* 0x000fe20004f21670 */
[----:B------:R1:W-:Y:S01]  /*78f0*/  @!P4 STG.E.U8 desc[UR20][R6.64+0x30], R23 ;  /* 0x000030170600c986 */ /* 0x0003e2000c101114 */
[----:B0-----:R-:W-:-:S05]  /*7900*/  F2FP.SATFINITE.E5M2.F32.PACK_AB_MERGE_C R5, RZ, R20, RZ ;  /* 0x00000014ff05723e */ /* 0x001fca00048060ff */
[----:B------:R1:W-:Y:S04]  /*7910*/  @!P6 STG.E.U8 desc[UR20][R6.64+0x31], R5 ;  /* 0x000031050600e986 */ /* 0x0003e8000c101114 */
[----:B------:R1:W-:Y:S04]  /*7920*/  @!P2 STG.E.U8 desc[UR20][R10.64+0x38], R17 ;  /* 0x000038110a00a986 */ /* 0x0003e8000c101114 */
[----:B------:R1:W-:Y:S04]  /*7930*/  @!P0 STG.E.U8 desc[UR20][R10.64+0x39], R13 ;  /* 0x0000390d0a008986 */ /* 0x0003e8000c101114 */
[----:B------:R1:W-:Y:S04]  /*7940*/  @!P5 STG.E.U8 desc[UR20][R6.64+0x38], R19 ;  /* 0x000038130600d986 */ /* 0x0003e8000c101114 */
[----:B------:R1:W-:Y:S02]  /*7950*/  @!P1 STG.E.U8 desc[UR20][R6.64+0x39], R15 ;  /* 0x0000390f06009986 */ /* 0x0003e4000c101114 */
.L_x_161:
[----:B------:R-:W-:Y:S05]  /*7960*/  BSYNC B0 ;  /* 0x0000000000007941 */ /* 0x000fea0003800000 */
.L_x_31:
[----:B------:R-:W-:Y:S01]  /*7970*/  ULDC UR6, c[0x0][0xc] ;  /* 0x0000030000067ab9 */ /* 0x000fe20000000800 */
[----:B------:R-:W-:Y:S01]  /*7980*/  ULDC UR7, c[0x0][0x10] ;  /* 0x0000040000077ab9 */ /* 0x000fe20000000800 */
[----:B01---5:R-:W0:Y:S01]  /*7990*/  LDC R5, c[0x0][0x14] ;  /* 0x00000500ff057b82 */ /* 0x023e220000000800 */
[----:B------:R-:W-:Y:S01]  /*79a0*/  UIMAD.WIDE.U32 UR6, UR6, UR7, URZ ;  /* 0x00000007060672a5 */ /* 0x000fe2000f8e003f */
[----:B------:R-:W-:Y:S01]  /*79b0*/  PRMT R6, RZ, 0x7610, R6 ;  /* 0x00007610ff067816 */ /* 0x000fe20000000006 */
[----:B------:R-:W-:-:S04]  /*79c0*/  IMAD.MOV.U32 R7, RZ, RZ, -0x1 ;  /* 0xffffffffff077424 */ /* 0x000fc800078e00ff */
[----:B0-----:R-:W-:-:S04]  /*79d0*/  IMAD.WIDE.U32 R2, R5, UR6, R2 ;  /* 0x0000000605027c25 */ /* 0x001fc8000f8e0002 */
[----:B------:R-:W-:Y:S01]  /*79e0*/  IMAD R5, R5, UR7, RZ ;  /* 0x0000000705057c24 */ /* 0x000fe2000f8e02ff */
[----:B------:R-:W-:Y:S02]  /*79f0*/  ULDC.64 UR6, c[0x0][0x650] ;  /* 0x0001940000067ab9 */ /* 0x000fe40000000a00 */
[----:B------:R-:W-:Y:S01]  /*7a00*/  ISETP.GE.U32.AND P0, PT, R2, UR6, PT ;  /* 0x0000000602007c0c */ /* 0x000fe2000bf06070 */
[----:B------:R-:W-:Y:S02]  /*7a10*/  IMAD.IADD R3, R3, 0x1, R5 ;  /* 0x0000000103037824 */ /* 0x000fe400078e0205 */
[----:B------:R-:W-:-:S03]  /*7a20*/  IMAD.MOV.U32 R5, RZ, RZ, -0x1 ;  /* 0xffffffffff057424 */ /* 0x000fc600078e00ff */
[----:B------:R-:W-:-:S13]  /*7a30*/  ISETP.GE.U32.AND.EX P0, PT, R3, UR7, PT, P0 ;  /* 0x0000000703007c0c */ /* 0x000fda000bf06100 */
[----:B------:R-:W-:Y:S05]  /*7a40*/  @P0 BRA `(.L_x_162) ;  /* 0x0000000400600947 */ /* 0x000fea0003800000 */
[----:B------:R-:W0:Y:S01]  /*7a50*/  S2R R20, SR_CTAID.X ;  /* 0x0000000000147919 */ /* 0x000e220000002500 */
[----:B------:R-:W1:Y:S01]  /*7a60*/  LDC.64 R14, c[0x0][0x628] ;  /* 0x00018a00ff0e7b82 */ /* 0x000e620000000a00 */
[----:B------:R-:W-:Y:S01]  /*7a70*/  ULDC UR6, c[0x0][0x150] ;  /* 0x0000540000067ab9 */ /* 0x000fe20000000800 */
[----:B--234-:R-:W-:Y:S01]  /*7a80*/  IMAD.MOV.U32 R12, RZ, RZ, R2 ;  /* 0x000000ffff0c7224 */ /* 0x01cfe200078e0002 */
[----:B------:R-:W2:Y:S01]  /*7a90*/  S2R R22, SR_CTAID.Y ;  /* 0x0000000000167919 */ /* 0x000ea20000002600 */
[----:B------:R-:W-:-:S04]  /*7aa0*/  IMAD.MOV.U32 R13, RZ, RZ, R3 ;  /* 0x000000ffff0d7224 */ /* 0x000fc800078e0003 */
[----:B------:R-:W3:Y:S08]  /*7ab0*/  LDC R23, c[0x0][0x144] ;  /* 0x00005100ff177b82 */ /* 0x000ef00000000800 */
[----:B------:R-:W4:Y:S08]  /*7ac0*/  LDC R16, c[0x0][0x630] ;  /* 0x00018c00ff107b82 */ /* 0x000f300000000800 */
[----:B------:R-:W2:Y:S01]  /*7ad0*/  LDC.64 R18, c[0x0][0x620] ;  /* 0x00018800ff127b82 */ /* 0x000ea20000000a00 */
[----:B-1----:R-:W-:-:S04]  /*7ae0*/  ISETP.NE.U32.AND P0, PT, R14, RZ, PT ;  /* 0x000000ff0e00720c */ /* 0x002fc80003f05070 */
[----:B------:R-:W-:Y:S02]  /*7af0*/  ISETP.NE.AND.EX P0, PT, R15, RZ, PT, P0 ;  /* 0x000000ff0f00720c */ /* 0x000fe40003f05300 */
[----:B0-----:R-:W-:-:S05]  /*7b00*/  I2FP.F32.U32 R5, R20 ;  /* 0x0000001400057245 */ /* 0x001fca0000201000 */
[----:B------:R-:W-:-:S04]  /*7b10*/  FMUL R5, R5, UR6 ;  /* 0x0000000605057c20 */ /* 0x000fc80008400000 */
[----:B------:R0:W1:Y:S02]  /*7b20*/  F2I.U32.TRUNC.NTZ R21, R5 ;  /* 0x0000000500157305 */ /* 0x000064000020f000 */
[----:B---34-:R-:W-:Y:S05]  /*7b30*/  @!P0 BRA `(.L_x_163) ;  /* 0x0000000000288947 */ /* 0x018fea0003800000 */
[----:B0-----:R-:W0:Y:S02]  /*7b40*/  LDC R5, c[0x0][0x634] ;  /* 0x00018d00ff057b82 */ /* 0x001e240000000800 */
        /* <DEDUP_REMOVED lines=9> */
.L_x_163:
[-CC-:B------:R-:W-:Y:S01]  /*7be0*/  SHF.R.U64 R17, R12, R16.reuse, R13.reuse ;  /* 0x000000100c117219 */ /* 0x180fe2000000120d */
[----:B------:R-:W3:Y:S01]  /*7bf0*/  LDC.64 R28, c[0x0][0x640] ;  /* 0x00019000ff1c7b82 */ /* 0x000ee20000000a00 */
[----:B0-----:R-:W-:Y:S01]  /*7c00*/  SHF.R.U32.HI R5, RZ, R16, R13 ;  /* 0x00000010ff057219 */ /* 0x001fe2000001160d */
[----:B-1----:R-:W-:Y:S01]  /*7c10*/  IMAD.MOV R21, RZ, RZ, -R21 ;  /* 0x000000ffff157224 */ /* 0x002fe200078e0a15 */
[----:B------:R-:W-:Y:S01]  /*7c20*/  IADD3 R11, P0, RZ, -R17, RZ ;  /* 0x80000011ff0b7210 */ /* 0x000fe20007f1e0ff */
[----:B------:R-:W-:Y:S02]  /*7c30*/  ULDC UR6, c[0x0][0x154] ;  /* 0x0000550000067ab9 */ /* 0x000fe40000000800 */
[----:B------:R-:W-:Y:S02]  /*7c40*/  IMAD R23, R23, R21, R20 ;  /* 0x0000001517177224 */ /* 0x000fe400078e0214 */
[----:B------:R-:W0:Y:S01]  /*7c50*/  LDC R12, c[0x0][0x618] ;  /* 0x00018600ff0c7b82 */ /* 0x000e220000000800 */
[----:B------:R-:W-:-:S02]  /*7c60*/  IMAD.X R5, RZ, RZ, ~R5, P0 ;  /* 0x000000ffff057224 */ /* 0x000fc400000e0e05 */
[----:B--2---:R-:W-:-:S04]  /*7c70*/  IMAD.WIDE.U32 R6, R11, R18, R2 ;  /* 0x000000120b067225 */ /* 0x004fc800078e0002 */
[----:B------:R-:W-:Y:S01]  /*7c80*/  IMAD R10, R5, R18, RZ ;  /* 0x00000012050a7224 */ /* 0x000fe200078e02ff */
[----:B------:R-:W1:Y:S03]  /*7c90*/  LDC R24, c[0x0][0x608] ;  /* 0x00018200ff187b82 */ /* 0x000e660000000800 */
[----:B------:R-:W-:Y:S02]  /*7ca0*/  IMAD R5, R11, R19, R10 ;  /* 0x000000130b057224 */ /* 0x000fe400078e020a */
[----:B------:R-:W-:Y:S02]  /*7cb0*/  IMAD.MOV.U32 R11, RZ, RZ, 0x1 ;  /* 0x00000001ff0b7424 */ /* 0x000fe400078e00ff */
[----:B------:R-:W-:Y:S01]  /*7cc0*/  IMAD.IADD R5, R7, 0x1, R5 ;  /* 0x0000000107057824 */ /* 0x000fe200078e0205 */
[----:B------:R-:W2:Y:S01]  /*7cd0*/  LDC R26, c[0x0][0x658] ;  /* 0x00019600ff1a7b82 */ /* 0x000ea20000000800 */
[----:B------:R-:W-:-:S02]  /*7ce0*/  I2FP.F32.U32 R7, R22 ;  /* 0x0000001600077245 */ /* 0x000fc40000201000 */
[----:B---3--:R-:W-:-:S03]  /*7cf0*/  ISETP.NE.U32.AND P0, PT, R28, RZ, PT ;  /* 0x000000ff1c00720c */ /* 0x008fc60003f05070 */
[----:B------:R-:W-:Y:S01]  /*7d00*/  FMUL R10, R7, UR6 ;  /* 0x00000006070a7c20 */ /* 0x000fe20008400000 */
[----:B------:R-:W-:Y:S01]  /*7d10*/  ISETP.NE.AND.EX P0, PT, R29, RZ, PT, P0 ;  /* 0x000000ff1d00720c */ /* 0x000fe20003f05300 */
[----:B------:R-:W3:Y:S01]  /*7d20*/  LDC R21, c[0x0][0x148] ;  /* 0x00005200ff157b82 */ /* 0x000ee20000000800 */
[-CC-:B0-----:R-:W-:Y:S01]  /*7d30*/  SHF.R.U64 R16, R6, R12.reuse, R5.reuse ;  /* 0x0000000c06107219 */ /* 0x181fe20000001205 */
[----:B------:R0:W4:Y:S01]  /*7d40*/  F2I.U32.TRUNC.NTZ R18, R10 ;  /* 0x0000000a00127305 */ /* 0x000122000020f000 */
[----:B------:R-:W-:Y:S01]  /*7d50*/  SHF.R.U32.HI R5, RZ, R12, R5 ;  /* 0x0000000cff057219 */ /* 0x000fe20000011605 */
[----:B------:R-:W-:-:S04]  /*7d60*/  IMAD.MOV.U32 R7, RZ, RZ, -0x1 ;  /* 0xffffffffff077424 */ /* 0x000fc800078e00ff */
[----:B------:R-:W0:Y:S01]  /*7d70*/  LDC R20, c[0x0][0x600] ;  /* 0x00018000ff147b82 */ /* 0x000e220000000800 */
[-CC-:B-1----:R-:W-:Y:S02]  /*7d80*/  SHF.R.U64 R14, R16, R24.reuse, R5.reuse ;  /* 0x00000018100e7219 */ /* 0x182fe40000001205 */
[----:B------:R-:W-:-:S05]  /*7d90*/  SHF.R.U32.HI R5, RZ, R24, R5 ;  /* 0x00000018ff057219 */ /* 0x000fca0000011605 */
[----:B------:R-:W1:Y:S01]  /*7da0*/  LDC R27, c[0x0][0x648] ;  /* 0x00019200ff1b7b82 */ /* 0x000e620000000800 */
[-C--:B--2---:R-:W-:Y:S02]  /*7db0*/  SHF.L.U32 R6, R7, R26.reuse, RZ ;  /* 0x0000001a07067219 */ /* 0x084fe400000006ff */
[-CC-:B------:R-:W-:Y:S02]  /*7dc0*/  SHF.R.U64 R19, R14, R26.reuse, R5.reuse ;  /* 0x0000001a0e137219 */ /* 0x180fe40000001205 */
[----:B------:R-:W-:Y:S02]  /*7dd0*/  SHF.R.U32.HI R7, RZ, R26, R5 ;  /* 0x0000001aff077219 */ /* 0x000fe40000011605 */
[----:B------:R-:W-:Y:S01]  /*7de0*/  LOP3.LUT R25, RZ, R6, RZ, 0x33, !PT ;  /* 0x00000006ff197212 */ /* 0x000fe200078e33ff */
[----:B------:R-:W2:Y:S01]  /*7df0*/  LDC R30, c[0x0][0x638] ;  /* 0x00018e00ff1e7b82 */ /* 0x000ea20000000800 */
[----:B------:R-:W-:Y:S01]  /*7e00*/  SHF.L.U32 R26, R11, R26, RZ ;  /* 0x0000001a0b1a7219 */ /* 0x000fe200000006ff */
[----:B------:R-:W-:-:S06]  /*7e10*/  IMAD.MOV.U32 R6, RZ, RZ, R19 ;  /* 0x000000ffff067224 */ /* 0x000fcc00078e0013 */
[----:B------:R-:W0:Y:S01]  /*7e20*/  LDC R31, c[0x0][0x610] ;  /* 0x00018400ff1f7b82 */ /* 0x000e220000000800 */
[----:B----4-:R-:W-:Y:S05]  /*7e30*/  @!P0 BRA `(.L_x_164) ;  /* 0x0000000000288947 */ /* 0x010fea0003800000 */
[----:B------:R-:W4:Y:S02]  /*7e40*/  LDC R6, c[0x0][0x64c] ;  /* 0x00019300ff067b82 */ /* 0x000f240000000800 */
[----:B----4-:R-:W-:-:S05]  /*7e50*/  IADD3 R5, P0, R19, R6, RZ ;  /* 0x0000000613057210 */ /* 0x010fca0007f1e0ff */
[----:B------:R-:W-:-:S04]  /*7e60*/  IMAD.X R15, RZ, RZ, R7, P0 ;  /* 0x000000ffff0f7224 */ /* 0x000fc800000e0607 */
[----:B------:R-:W-:-:S04]  /*7e70*/  IMAD.WIDE.U32 R6, R15, R28, RZ ;  /* 0x0000001c0f067225 */ /* 0x000fc800078e00ff */
[----:B0-----:R-:W-:-:S04]  /*7e80*/  IMAD.WIDE.U32 R10, P0, R5, R29, R6 ;  /* 0x0000001d050a7225 */ /* 0x001fc80007800006 */
[----:B------:R-:W-:-:S04]  /*7e90*/  IMAD.WIDE.U32 R6, R5, R28, RZ ;  /* 0x0000001c05067225 */ /* 0x000fc800078e00ff */
[----:B------:R-:W-:Y:S01]  /*7ea0*/  IMAD.X R13, RZ, RZ, RZ, P0 ;  /* 0x000000ffff0d7224 */ /* 0x000fe200000e06ff */
[----:B------:R-:W-:Y:S01]  /*7eb0*/  IADD3 RZ, P0, R7, R10, RZ ;  /* 0x0000000a07ff7210 */ /* 0x000fe20007f1e0ff */
[----:B------:R-:W-:-:S04]  /*7ec0*/  IMAD.MOV.U32 R12, RZ, RZ, R11 ;  /* 0x000000ffff0c7224 */ /* 0x000fc800078e000b */
[----:B------:R-:W-:-:S08]  /*7ed0*/  IMAD.WIDE.U32.X R6, R15, R29, R12, P0 ;  /* 0x0000001d0f067225 */ /* 0x000fd000000e040c */
.L_x_164:
[----:B-1----:R-:W-:Y:S01]  /*7ee0*/  SHF.R.U64 R5, R6, R27, R7 ;  /* 0x0000001b06057219 */ /* 0x002fe20000001207 */
[----:B0-----:R-:W-:Y:S01]  /*7ef0*/  VIADD R7, R20, 0xffffffff ;  /* 0xffffffff14077836 */ /* 0x001fe20000000000 */
[----:B------:R-:W-:Y:S01]  /*7f00*/  LOP3.LUT R32, R14, R25, RZ, 0xc0, !PT ;  /* 0x000000190e207212 */ /* 0x000fe200078ec0ff */
[----:B------:R-:W-:Y:S02]  /*7f10*/  IMAD.MOV R18, RZ, RZ, -R18 ;  /* 0x000000ffff127224 */ /* 0x000fe400078e0a12 */
[----:B------:R-:W-:Y:S01]  /*7f20*/  IMAD.MOV R6, RZ, RZ, -R5 ;  /* 0x000000ffff067224 */ /* 0x000fe200078e0a05 */
[----:B------:R-:W-:Y:S01]  /*7f30*/  LOP3.LUT R16, R16, R7, RZ, 0xc0, !PT ;  /* 0x0000000710107212 */ /* 0x000fe200078ec0ff */
[----:B------:R-:W-:Y:S02]  /*7f40*/  IMAD R32, R26, R5, R32 ;  /* 0x000000051a207224 */ /* 0x000fe400078e0220 */
[----:B---3--:R-:W-:Y:S02]  /*7f50*/  @P3 IMAD R23, R21, R18, R22 ;  /* 0x0000001215173224 */ /* 0x008fe400078e0216 */
[----:B--2---:R-:W-:-:S02]  /*7f60*/  IMAD R5, R6, R30, R19 ;  /* 0x0000001e06057224 */ /* 0x004fc400078e0213 */
[----:B------:R-:W-:Y:S02]  /*7f70*/  IMAD R32, R32, R31, R23 ;  /* 0x0000001f20207224 */ /* 0x000fe400078e0217 */
[----:B------:R-:W-:Y:S02]  /*7f80*/  IMAD R5, R5, R20, R16 ;  /* 0x0000001405057224 */ /* 0x000fe400078e0210 */
[----:B------:R-:W-:-:S03]  /*7f90*/  IMAD.MOV.U32 R6, RZ, RZ, 0x1 ;  /* 0x00000001ff067424 */ /* 0x000fc600078e00ff */
[----:B------:R-:W-:Y:S02]  /*7fa0*/  SEL R7, R5, R32, !P3 ;  /* 0x0000002005077207 */ /* 0x000fe40005800000 */
[----:B------:R-:W-:Y:S01]  /*7fb0*/  SEL R32, R32, R5, !P3 ;  /* 0x0000000520207207 */ /* 0x000fe20005800000 */
[----:B------:R-:W-:-:S07]  /*7fc0*/  IMAD.MOV.U32 R5, RZ, RZ, R17 ;  /* 0x000000ffff057224 */ /* 0x000fce00078e0011 */
.L_x_162:
[----:B------:R-:W-:Y:S01]  /*7fd0*/  LOP3.LUT P0, RZ, R6, 0xff, RZ, 0xc0, !PT ;  /* 0x000000ff06ff7812 */ /* 0x000fe2000780c0ff */
[----:B------:R-:W-:-:S12]  /*7fe0*/  IMAD.MOV.U32 R6, RZ, RZ, R32 ;  /* 0x000000ffff067224 */ /* 0x000fd800078e0020 */
[----:B------:R-:W-:Y:S05]  /*7ff0*/  @P0 BRA `(.L_x_165) ;  /* 0xffffff8c00c00947 */ /* 0x000fea000383ffff */
[----:B------:R-:W-:Y:S05]  /*8000*/  EXIT ;  /* 0x000000000000794d */ /* 0x000fea0003800000 */
.L_x_3:
[----:B0-----:R-:W-:Y:S01]  /*8010*/  ULDC.64 UR4, c[0x0][0x650] ;  /* 0x0001940000047ab9 */ /* 0x001fe20000000a00 */
        /* <DEDUP_REMOVED lines=25> */
.L_x_167:
[--C-:B------:R-:W-:Y:S01]  /*81b0*/  SHF.R.U64 R16, R14, R18, R15.reuse ;  /* 0x000000120e107219 */ /* 0x100fe2000000120f */
[----:B------:R-:W0:Y:S01]  /*81c0*/  LDC R22, c[0x0][0x618] ;  /* 0x00018600ff167b82 */ /* 0x000e220000000800 */
[----:B------:R-:W-:Y:S01]  /*81d0*/  I2FP.F32.U32 R7, R8 ;  /* 0x0000000800077245 */ /* 0x000fe20000201000 */
[----:B------:R-:W-:Y:S01]  /*81e0*/  ULDC UR4, c[0x0][0x150] ;  /* 0x0000540000047ab9 */ /* 0x000fe20000000800 */
[----:B------:R-:W-:Y:S02]  /*81f0*/  SHF.R.U32.HI R6, RZ, R18, R15 ;  /* 0x00000012ff067219 */ /* 0x000fe4000001160f */
[----:B------:R-:W-:Y:S01]  /*8200*/  IADD3 R9, P0, RZ, -R16, RZ ;  /* 0x80000010ff097210 */ /* 0x000fe20007f1e0ff */
[----:B------:R-:W-:Y:S01]  /*8210*/  FMUL R13, R7, UR4 ;  /* 0x00000004070d7c20 */ /* 0x000fe20008400000 */
[----:B------:R-:W-:Y:S01]  /*8220*/  ULDC UR4, c[0x0][0x154] ;  /* 0x0000550000047ab9 */ /* 0x000fe20000000800 */
[----:B------:R-:W1:Y:S02]  /*8230*/  LDC.64 R24, c[0x0][0x640] ;  /* 0x00019000ff187b82 */ /* 0x000e640000000a00 */
[----:B------:R-:W-:-:S02]  /*8240*/  IMAD.X R11, RZ, RZ, ~R6, P0 ;  /* 0x000000ffff0b7224 */ /* 0x000fc400000e0e06 */
[----:B------:R-:W2:Y:S01]  /*8250*/  F2I.U32.TRUNC.NTZ R13, R13 ;  /* 0x0000000d000d7305 */ /* 0x000ea2000020f000 */
[----:B------:R-:W-:-:S03]  /*8260*/  IMAD.WIDE.U32 R6, R9, R20, R2 ;  /* 0x0000001409067225 */ /* 0x000fc600078e0002 */
[----:B------:R-:W3:Y:S01]  /*8270*/  LDC R15, c[0x0][0x144] ;  /* 0x00005100ff0f7b82 */ /* 0x000ee20000000800 */
[----:B------:R-:W-:-:S04]  /*8280*/  IMAD R12, R11, R20, RZ ;  /* 0x000000140b0c7224 */ /* 0x000fc800078e02ff */
[----:B------:R-:W-:Y:S02]  /*8290*/  IMAD R9, R9, R21, R12 ;  /* 0x0000001509097224 */ /* 0x000fe400078e020c */
[----:B------:R-:W-:Y:S01]  /*82a0*/  IMAD.MOV.U32 R12, RZ, RZ, -0x1 ;  /* 0xffffffffff0c7424 */ /* 0x000fe200078e00ff */
[----:B------:R-:W4:Y:S01]  /*82b0*/  LDC R18, c[0x0][0x608] ;  /* 0x00018200ff127b82 */ /* 0x000f220000000800 */
[----:B------:R-:W-:Y:S01]  /*82c0*/  IMAD.IADD R7, R7, 0x1, R9 ;  /* 0x0000000107077824 */ /* 0x000fe200078e0209 */
[----:B------:R-:W-:-:S04]  /*82d0*/  I2FP.F32.U32 R9, R10 ;  /* 0x0000000a00097245 */ /* 0x000fc80000201000 */
[-C--:B0-----:R-:W-:Y:S01]  /*82e0*/  SHF.R.U64 R14, R6, R22.reuse, R7 ;  /* 0x00000016060e7219 */ /* 0x081fe20000001207 */
[----:B--2---:R-:W-:Y:S01]  /*82f0*/  IMAD.MOV R6, RZ, RZ, -R13 ;  /* 0x000000ffff067224 */ /* 0x004fe200078e0a0d */
[----:B------:R-:W0:Y:S01]  /*8300*/  LDC R11, c[0x0][0x658] ;  /* 0x00019600ff0b7b82 */ /* 0x000e220000000800 */
[----:B-1----:R-:W-:Y:S01]  /*8310*/  ISETP.NE.U32.AND P0, PT, R24, RZ, PT ;  /* 0x000000ff1800720c */ /* 0x002fe20003f05070 */
[----:B------:R-:W-:Y:S01]  /*8320*/  FMUL R9, R9, UR4 ;  /* 0x0000000409097c20 */ /* 0x000fe20008400000 */
[----:B------:R-:W-:Y:S02]  /*8330*/  SHF.R.U32.HI R7, RZ, R22, R7 ;  /* 0x00000016ff077219 */ /* 0x000fe40000011607 */
[----:B------:R-:W-:-:S03]  /*8340*/  ISETP.NE.AND.EX P0, PT, R25, RZ, PT, P0 ;  /* 0x000000ff1900720c */ /* 0x000fc60003f05300 */
[----:B------:R-:W1:Y:S01]  /*8350*/  LDC R21, c[0x0][0x148] ;  /* 0x00005200ff157b82 */ /* 0x000e620000000800 */
[----:B---3--:R-:W-:Y:S02]  /*8360*/  IMAD R22, R15, R6, R8 ;  /* 0x000000060f167224 */ /* 0x008fe400078e0208 */
[----:B------:R-:W-:-:S05]  /*8370*/  IMAD.MOV.U32 R8, RZ, RZ, 0x1 ;  /* 0x00000001ff087424 */ /* 0x000fca00078e00ff */
[----:B------:R-:W2:Y:S01]  /*8380*/  LDC R20, c[0x0][0x600] ;  /* 0x00018000ff147b82 */ /* 0x000ea20000000800 */
[-CC-:B----4-:R-:W-:Y:S02]  /*8390*/  SHF.R.U64 R17, R14, R18.reuse, R7.reuse ;  /* 0x000000120e117219 */ /* 0x190fe40000001207 */
[----:B------:R-:W-:Y:S02]  /*83a0*/  SHF.R.U32.HI R6, RZ, R18, R7 ;  /* 0x00000012ff067219 */ /* 0x000fe40000011607 */
[----:B------:R3:W4:Y:S03]  /*83b0*/  F2I.U32.TRUNC.NTZ R18, R9 ;  /* 0x0000000900127305 */ /* 0x000726000020f000 */
[----:B------:R-:W1:Y:S01]  /*83c0*/  LDC R23, c[0x0][0x648] ;  /* 0x00019200ff177b82 */ /* 0x000e620000000800 */
[-C--:B0-----:R-:W-:Y:S02]  /*83d0*/  SHF.R.U64 R19, R17, R11.reuse, R6 ;  /* 0x0000000b11137219 */ /* 0x081fe40000001206 */
[----:B------:R-:W-:-:S02]  /*83e0*/  SHF.L.U32 R12, R12, R11, RZ ;  /* 0x0000000b0c0c7219 */ /* 0x000fc400000006ff */
[-C--:B------:R-:W-:Y:S01]  /*83f0*/  SHF.R.U32.HI R7, RZ, R11.reuse, R6 ;  /* 0x0000000bff077219 */ /* 0x080fe20000011606 */
[----:B------:R-:W-:Y:S01]  /*8400*/  IMAD.MOV.U32 R6, RZ, RZ, R19 ;  /* 0x000000ffff067224 */ /* 0x000fe200078e0013 */
[----:B------:R-:W-:Y:S01]  /*8410*/  SHF.L.U32 R27, R8, R11, RZ ;  /* 0x0000000b081b7219 */ /* 0x000fe200000006ff */
[----:B------:R-:W0:Y:S01]  /*8420*/  LDC R26, c[0x0][0x638] ;  /* 0x00018e00ff1a7b82 */ /* 0x000e220000000800 */
[----:B------:R-:W-:-:S07]  /*8430*/  LOP3.LUT R28, RZ, R12, RZ, 0x33, !PT ;  /* 0x0000000cff1c7212 */ /* 0x000fce00078e33ff */
[----:B------:R-:W0:Y:S01]  /*8440*/  LDC R29, c[0x0][0x610] ;  /* 0x00018400ff1d7b82 */ /* 0x000e220000000800 */
[----:B---34-:R-:W-:Y:S05]  /*8450*/  @!P0 BRA `(.L_x_168) ;  /* 0x0000000000288947 */ /* 0x018fea0003800000 */
        /* <DEDUP_REMOVED lines=10> */
.L_x_168:
[----:B-1----:R-:W-:Y:S01]  /*8500*/  SHF.R.U64 R7, R6, R23, R7 ;  /* 0x0000001706077219 */ /* 0x002fe20000001207 */
[----:B--2---:R-:W-:Y:S01]  /*8510*/  VIADD R9, R20, 0xffffffff ;  /* 0xffffffff14097836 */ /* 0x004fe20000000000 */
[----:B------:R-:W-:Y:S01]  /*8520*/  LOP3.LUT R6, R17, R28, RZ, 0xc0, !PT ;  /* 0x0000001c11067212 */ /* 0x000fe200078ec0ff */
[----:B------:R-:W-:Y:S02]  /*8530*/  IMAD.MOV R18, RZ, RZ, -R18 ;  /* 0x000000ffff127224 */ /* 0x000fe400078e0a12 */
[----:B------:R-:W-:Y:S02]  /*8540*/  IMAD.MOV R8, RZ, RZ, -R7 ;  /* 0x000000ffff087224 */ /* 0x000fe400078e0a07 */
[----:B------:R-:W-:Y:S01]  /*8550*/  IMAD R11, R27, R7, R6 ;  /* 0x000000071b0b7224 */ /* 0x000fe200078e0206 */
[----:B------:R-:W-:Y:S01]  /*8560*/  LOP3.LUT R7, R14, R9, RZ, 0xc0, !PT ;  /* 0x000000090e077212 */ /* 0x000fe200078ec0ff */
[----:B------:R-:W-:Y:S02]  /*8570*/  @P3 IMAD R22, R21, R18, R10 ;  /* 0x0000001215163224 */ /* 0x000fe400078e020a */
[----:B0-----:R-:W-:-:S02]  /*8580*/  IMAD R6, R8, R26, R19 ;  /* 0x0000001a08067224 */ /* 0x001fc400078e0213 */
[----:B------:R-:W-:Y:S02]  /*8590*/  IMAD R11, R11, R29, R22 ;  /* 0x0000001d0b0b7224 */ /* 0x000fe400078e0216 */
[----:B------:R-:W-:Y:S02]  /*85a0*/  IMAD R6, R6, R20, R7 ;  /* 0x0000001406067224 */ /* 0x000fe400078e0207 */
[----:B------:R-:W-:-:S03]  /*85b0*/  IMAD.MOV.U32 R8, RZ, RZ, 0x1 ;  /* 0x00000001ff087424 */ /* 0x000fc600078e00ff */
[----:B------:R-:W-:Y:S02]  /*85c0*/  SEL R14, R6, R11, !P3 ;  /* 0x0000000b060e7207 */ /* 0x000fe40005800000 */
[----:B------:R-:W-:Y:S01]  /*85d0*/  SEL R11, R11, R6, !P3 ;  /* 0x000000060b0b7207 */ /* 0x000fe20005800000 */
[----:B------:R-:W-:Y:S01]  /*85e0*/  IMAD.MOV.U32 R6, RZ, RZ, R16 ;  /* 0x000000ffff067224 */ /* 0x000fe200078e0010 */
[----:B------:R-:W-:-:S07]  /*85f0*/  PRMT R7, R8, 0x7610, R7 ;  /* 0x0000761008077816 */ /* 0x000fce0000000007 */
.L_x_166:
[----:B------:R-:W-:-:S08]  /*8600*/  NOP ;  /* 0x0000000000007918 */ /* 0x000fd00000000000 */
[----:B------:R-:W0:-:S00]  /*8610*/  USETMAXREG.DEALLOC.CTAPOOL 0x28 ;  /* 0x00000028000079c8 */ /* 0x000e0000080e0500 */
[----:B0-----:R-:W-:-:S13]  /*8620*/  ISETP.NE.AND P0, PT, R5, RZ, PT ;  /* 0x000000ff0500720c */ /* 0x001fda0003f05270 */
[----:B------:R-:W-:Y:S05]  /*8630*/  @P0 EXIT ;  /* 0x000000000000094d */ /* 0x000fea0003800000 */
[----:B------:R-:W-:Y:S01]  /*8640*/  LOP3.LUT P0, RZ, R7, 0xff, RZ, 0xc0, !PT ;  /* 0x000000ff07ff7812 */ /* 0x000fe2000780c0ff */
[----:B------:R-:W-:Y:S02]  /*8650*/  IMAD.MOV.U32 R5, RZ, RZ, 0x1 ;  /* 0x00000001ff057424 */ /* 0x000fe400078e00ff */
[----:B------:R-:W-:-:S10]  /*8660*/  IMAD.MOV.U32 R13, RZ, RZ, RZ ;  /* 0x000000ffff0d7224 */ /* 0x000fd400078e00ff */
[----:B------:R-:W-:Y:S05]  /*8670*/  @!P0 BRA `(.L_x_169) ;  /* 0x0000000c00308947 */ /* 0x000fea0003800000 */
[----:B------:R-:W0:Y:S01]  /*8680*/  LDC R5, c[0x0][0x28c] ;  /* 0x0000a300ff057b82 */ /* 0x000e220000000800 */
[----:B------:R-:W-:Y:S01]  /*8690*/  ULDC UR5, c[0x0][0x600] ;  /* 0x0001800000057ab9 */ /* 0x000fe20000000800 */
[----:B------:R-:W-:Y:S01]  /*86a0*/  ULDC UR4, c[0x0][0xc] ;  /* 0x0000030000047ab9 */ /* 0x000fe20000000800 */
[----:B------:R-:W-:Y:S01]  /*86b0*/  UIADD3 UR16, UR5, -0x1, URZ ;  /* 0xffffffff05107890 */ /* 0x000fe2000fffe03f */
[C---:B------:R-:W-:Y:S01]  /*86c0*/  LOP3.LUT P2, RZ, R0.reuse, 0x7f, RZ, 0xc0, !PT ;  /* 0x0000007f00ff7812 */ /* 0x040fe2000784c0ff */
[----:B------:R-:W-:Y:S01]  /*86d0*/  ULDC UR6, c[0x0][0x658] ;  /* 0x0001960000067ab9 */ /* 0x000fe20000000800 */
[----:B------:R-:W-:Y:S01]  /*86e0*/  ULDC UR5, c[0x0][0x10] ;  /* 0x0000040000057ab9 */ /* 0x000fe20000000800 */
[----:B------:R-:W-:Y:S01]  /*86f0*/  UMOV UR7, 0xffffffff ;  /* 0xffffffff00077882 */ /* 0x000fe20000000000 */
[----:B------:R-:W-:Y:S01]  /*8700*/  UMOV UR8, 0x1 ;  /* 0x0000000100087882 */ /* 0x000fe20000000000 */
[----:B------:R-:W-:Y:S01]  /*8710*/  UIMAD.WIDE.U32 UR4, UR4, UR5, URZ ;  /* 0x00000005040472a5 */ /* 0x000fe2000f8e003f */
[----:B------:R-:W-:Y:S01]  /*8720*/  LOP3.LUT P0, RZ, R0, 0x1f, RZ, 0xc0, !PT ;  /* 0x0000001f00ff7812 */ /* 0x000fe2000780c0ff */
[----:B------:R-:W-:Y:S01]  /*8730*/  USHF.L.U32 UR7, UR7, UR6, URZ ;  /* 0x0000000607077299 */ /* 0x000fe2000800063f */
[----:B------:R-:W-:Y:S01]  /*8740*/  BSSY B0, `(.L_x_169) ;  /* 0x00000bf000007945 */ /* 0x000fe20003800000 */
[----:B------:R-:W-:Y:S01]  /*8750*/  USHF.L.U32 UR18, UR8, UR6, URZ ;  /* 0x0000000608127299 */ /* 0x000fe2000800063f */
[----:B------:R-:W-:Y:S01]  /*8760*/  IMAD.MOV.U32 R15, RZ, RZ, 0x1 ;  /* 0x00000001ff0f7424 */ /* 0x000fe200078e00ff */
[----:B------:R-:W-:Y:S01]  /*8770*/  LOP3.LUT R16, R4, 0x2, RZ, 0xfc, !PT ;  /* 0x0000000204107812 */ /* 0x000fe200078efcff */
[----:B------:R-:W-:Y:S01]  /*8780*/  ULDC UR6, c[0x0][0x14] ;  /* 0x0000050000067ab9 */ /* 0x000fe20000000800 */
[----:B------:R-:W-:Y:S01]  /*8790*/  PLOP3.LUT P0, PT, P0, P2, PT, 0x8a, 0x0 ;  /* 0x000000000000781c */ /* 0x000fe20000705172 */
[----:B------:R-:W-:Y:S01]  /*87a0*/  UIMAD.WIDE.U32 UR20, UR4, UR6, URZ ;  /* 0x00000006041472a5 */ /* 0x000fe2000f8e003f */
[----:B------:R-:W-:Y:S01]  /*87b0*/  IMAD.MOV.U32 R13, RZ, RZ, RZ ;  /* 0x000000ffff0d7224 */ /* 0x000fe200078e00ff */
[----:B------:R-:W-:-:S02]  /*87c0*/  UIMAD UR13, UR5, UR6, URZ ;  /* 0x00000006050d72a4 */ /* 0x000fc4000f8e023f */
[----:B------:R-:W-:Y:S01]  /*87d0*/  ULOP3.LUT UR17, URZ, UR7, URZ, 0x33, !UPT ;  /* 0x000000073f117292 */ /* 0x000fe2000f8e333f */
[----:B0-----:R-:W-:Y:S01]  /*87e0*/  VIADD R5, R5, 0x7f ;  /* 0x0000007f05057836 */ /* 0x001fe20000000000 */
[----:B------:R-:W-:Y:S01]  /*87f0*/  UIADD3 UR13, UR21, UR13, URZ ;  /* 0x0000000d150d7290 */ /* 0x000fe2000fffe03f */
[----:B------:R-:W-:-:S03]  /*8800*/  ULDC.64 UR22, c[0x0][0x198] ;  /* 0x0000660000167ab9 */ /* 0x000fc60000000a00 */
[----:B------:R-:W-:-:S04]  /*8810*/  SHF.R.S32.HI R8, RZ, 0x1f, R5 ;  /* 0x0000001fff087819 */ /* 0x000fc80000011405 */
[----:B------:R-:W-:Y:S01]  /*8820*/  LEA.HI R8, R8, R5, RZ, 0x7 ;  /* 0x0000000508087211 */ /* 0x000fe200078f38ff */
[----:B------:R-:W-:-:S03]  /*8830*/  IMAD.MOV.U32 R5, RZ, RZ, 0x1 ;  /* 0x00000001ff057424 */ /* 0x000fc600078e00ff */
[----:B------:R-:W-:-:S05]  /*8840*/  SHF.R.S32.HI R12, RZ, 0x7, R8 ;  /* 0x00000007ff0c7819 */ /* 0x000fca0000011408 */
[----:B------:R-:W-:-:S07]  /*8850*/  VIADD R0, R12, 0x1 ;  /* 0x000000010c007836 */ /* 0x000fce0000000000 */
.L_x_181:
[----:B------:R-:W-:-:S03]  /*8860*/  UMOV UR4, 0xffffffff ;  /* 0xffffffff00047882 */ /* 0x000fc60000000000 */
[----:B------:R-:W-:Y:S05]  /*8870*/  BRA.DIV UR4, `(.L_x_170) ;  /* 0x0000000e047c7947 */ /* 0x000fea000b800000 */
[----:B------:R-:W-:-:S13]  /*8880*/  ELECT P1, URZ, PT ;  /* 0x00000000003f782f */ /* 0x000fda0003820000 */
.L_x_191:
[----:B------:R-:W0:Y:S01]  /*8890*/  LDC R7, c[0x0][0x28c] ;  /* 0x0000a300ff077b82 */ /* 0x000e220000000800 */
[----:B------:R-:W-:Y:S01]  /*88a0*/  BSSY B1, `(.L_x_171) ;  /* 0x0000037000017945 */ /* 0x000fe20003800000 */
[----:B0-----:R-:W-:-:S13]  /*88b0*/  ISETP.LT.OR P1, PT, R7, 0x1, !P1 ;  /* 0x000000010700780c */ /* 0x001fda0004f21670 */
[----:B------:R-:W-:Y:S05]  /*88c0*/  @P1 BRA `(.L_x_172) ;  /* 0x0000000000d01947 */ /* 0x000fea0003800000 */
[----:B------:R-:W-:Y:S02]  /*88d0*/  IMAD.SHL.U32 R14, R14, 0x40, RZ ;  /* 0x000000400e0e7824 */ /* 0x000fe400078e00ff */
[----:B------:R-:W-:Y:S02]  /*88e0*/  IMAD.SHL.U32 R17, R11, 0x100, RZ ;  /* 0x000001000b117824 */ /* 0x000fe400078e00ff */
[----:B------:R-:W-:Y:S02]  /*88f0*/  IMAD.MOV.U32 R20, RZ, RZ, RZ ;  /* 0x000000ffff147224 */ /* 0x000fe400078e00ff */
[----:B------:R-:W-:Y:S02]  /*8900*/  IMAD.MOV.U32 R7, RZ, RZ, R0 ;  /* 0x000000ffff077224 */ /* 0x000fe400078e0000 */
[----:B------:R-:W-:Y:S02]  /*8910*/  IMAD.MOV.U32 R8, RZ, RZ, R5 ;  /* 0x000000ffff087224 */ /* 0x000fe400078e0005 */
[----:B------:R-:W-:-:S07]  /*8920*/  IMAD.MOV.U32 R9, RZ, RZ, R13 ;  /* 0x000000ffff097224 */ /* 0x000fce00078e000d */
.L_x_176:
[----:B------:R-:W0:Y:S01]  /*8930*/  S2R R11, SR_CgaCtaId ;  /* 0x00000000000b7919 */ /* 0x000e220000008800 */
[----:B------:R-:W-:-:S04]  /*8940*/  MOV R10, 0x400 ;  /* 0x00000400000a7802 */ /* 0x000fc80000000f00 */
[----:B0-----:R-:W-:Y:S02]  /*8950*/  LEA R18, R11, R10, 0x18 ;  /* 0x0000000a0b127211 */ /* 0x001fe400078ec0ff */
[----:B------:R-:W-:Y:S01]  /*8960*/  SHF.L.U32 R10, R8, 0x1f, RZ ;  /* 0x0000001f080a7819 */ /* 0x000fe200000006ff */
[----:B------:R-:W0:Y:S02]  /*8970*/  @!P2 LDC R11, c[0x0][0x500] ;  /* 0x00014000ff0bab82 */ /* 0x000e240000000800 */
[----:B------:R-:W-:-:S04]  /*8980*/  IMAD R19, R9, 0x8, R18 ;  /* 0x0000000809137824 */ /* 0x000fc800078e0212 */
[----:B------:R-:W1:Y:S02]  /*8990*/  SYNCS.PHASECHK.TRANS64.TRYWAIT P1, [R19+URZ+0x18], R10 ;  /* 0x0000180a130075a7 */ /* 0x000e64000802017f */
[----:B-1----:R-:W-:Y:S05]  /*89a0*/  @!P1 BRA `(.L_x_173) ;  /* 0x0000000c00509947 */ /* 0x002fea0003800000 */
.L_x_192:
[----:B-1----:R-:W-:Y:S01]  /*89b0*/  PRMT R10, R16, 0x9910, RZ ;  /* 0x00009910100a7816 */ /* 0x002fe200000000ff */
[----:B0-----:R0:W-:Y:S03]  /*89c0*/  @!P2 SYNCS.ARRIVE.TRANS64 RZ, [R19+URZ], R11 ;  /* 0x0000000b13ffa9a7 */ /* 0x0011e6000800003f */
[----:B------:R-:W-:-:S13]  /*89d0*/  ISETP.NE.AND P1, PT, R10, 0x2, PT ;  /* 0x000000020a00780c */ /* 0x000fda0003f25270 */
[----:B0-----:R-:W-:Y:S05]  /*89e0*/  @P1 BRA `(.L_x_174) ;  /* 0x0000000000041947 */ /* 0x001fea0003800000 */
[----:B------:R-:W-:Y:S01]  /*89f0*/  BPT.TRAP 0x1 ;  /* 0x000000040000795c */ /* 0x000fe20000300000 */
.L_x_174:
[----:B------:R-:W-:Y:S05]  /*8a00*/  @P0 BRA `(.L_x_175) ;  /* 0x0000000000040947 */ /* 0x000fea0003800000 */
[----:B------:R-:W-:Y:S01]  /*8a10*/  BPT.TRAP 0x1 ;  /* 0x000000040000795c */ /* 0x000fe20000300000 */
.L_x_175:
[--C-:B------:R-:W-:Y:S01]  /*8a20*/  IMAD R10, R9, 0x8000, R18.reuse ;  /* 0x00008000090a7824 */ /* 0x100fe200078e0212 */
[----:B------:R-:W-:Y:S01]  /*8a30*/  R2UR UR9, R19 ;  /* 0x00000000130972ca */ /* 0x000fe200000e0000 */
[----:B------:R-:W-:Y:S01]  /*8a40*/  IMAD R18, R9, 0x2000, R18 ;  /* 0x0000200009127824 */ /* 0x000fe200078e0212 */
[----:B------:R-:W-:Y:S01]  /*8a50*/  UIADD3 UR4, UP0, UR22, 0xf0, URZ ;  /* 0x000000f016047890 */ /* 0x000fe2000ff1e03f */
[----:B------:R-:W-:Y:S01]  /*8a60*/  VIADD R7, R7, 0xffffffff ;  /* 0xffffffff07077836 */ /* 0x000fe20000000000 */
[----:B------:R-:W-:Y:S01]  /*8a70*/  R2UR UR5, R10 ;  /* 0x000000000a0572ca */ /* 0x000fe200000e0000 */
[----:B------:R-:W-:Y:S01]  /*8a80*/  UIADD3 UR24, UP1, UR22, 0x1f0, URZ ;  /* 0x000001f016187890 */ /* 0x000fe2000ff3e03f */
[----:B------:R-:W-:Y:S01]  /*8a90*/  R2UR UR8, R18 ;  /* 0x00000000120872ca */ /* 0x000fe200000e0000 */
[----:B------:R-:W-:Y:S01]  /*8aa0*/  VIADD R9, R9, 0x1 ;  /* 0x0000000109097836 */ /* 0x000fe20000000000 */
[----:B------:R-:W-:Y:S01]  /*8ab0*/  R2UR UR11, R17 ;  /* 0x00000000110b72ca */ /* 0x000fe200000e0000 */
[----:B------:R-:W-:Y:S01]  /*8ac0*/  UIADD3.X UR25, URZ, UR23, URZ, UP1, !UPT ;  /* 0x000000173f197290 */ /* 0x000fe20008ffe43f */
[----:B------:R-:W-:Y:S01]  /*8ad0*/  R2UR UR10, R20 ;  /* 0x00000000140a72ca */ /* 0x000fe200000e0000 */
[----:B------:R-:W-:Y:S01]  /*8ae0*/  UMOV UR6, 0x0 ;  /* 0x0000000000067882 */ /* 0x000fe20000000000 */
[----:B------:R-:W-:Y:S01]  /*8af0*/  R2UR UR12, R6 ;  /* 0x00000000060c72ca */ /* 0x000fe200000e0000 */
[----:B------:R-:W-:Y:S01]  /*8b00*/  UMOV UR7, 0x10000000 ;  /* 0x1000000000077882 */ /* 0x000fe20000000000 */
[----:B------:R-:W-:Y:S01]  /*8b10*/  R2UR UR19, R14 ;  /* 0x000000000e1372ca */ /* 0x000fe200000e0000 */
[----:B------:R-:W-:Y:S01]  /*8b20*/  VIADD R20, R20, 0x80 ;  /* 0x0000008014147836 */ /* 0x000fe20000000000 */
[----:B------:R-:W-:Y:S01]  /*8b30*/  ISETP.GT.AND P4, PT, R7, 0x1, PT ;  /* 0x000000010700780c */ /* 0x000fe20003f84270 */
[----:B------:R-:W-:Y:S01]  /*8b40*/  UIADD3 UR14, UR5, 0x100, URZ ;  /* 0x00000100050e7890 */ /* 0x000fe2000fffe03f */
[----:B------:R-:W-:Y:S01]  /*8b50*/  ISETP.NE.AND P1, PT, R9, 0x3, PT ;  /* 0x000000030900780c */ /* 0x000fe20003f25270 */
[----:B------:R-:W-:-:S02]  /*8b60*/  UIADD3.X UR5, URZ, UR23, URZ, UP0, !UPT ;  /* 0x000000173f057290 */ /* 0x000fc400087fe43f */
[----:B------:R-:W-:Y:S01]  /*8b70*/  UIADD3 UR15, UR8, 0x18100, URZ ;  /* 0x00018100080f7890 */ /* 0x000fe2000fffe03f */
[----:B------:R-:W-:Y:S02]  /*8b80*/  SEL R11, RZ, 0x1, P1 ;  /* 0x00000001ff0b7807 */ /* 0x000fe40000800000 */
[----:B------:R-:W-:Y:S01]  /*8b90*/  UMOV UR8, UR14 ;  /* 0x0000000e00087c82 */ /* 0x000fe20008000000 */
[----:B------:R-:W-:Y:S02]  /*8ba0*/  SEL R9, R9, RZ, P1 ;  /* 0x000000ff09097207 */ /* 0x000fe40000800000 */
[----:B------:R-:W-:Y:S01]  /*8bb0*/  LOP3.LUT R8, R8, R11, RZ, 0x3c, !PT ;  /* 0x0000000b08087212 */ /* 0x000fe200078e3cff */
[----:B------:R0:W-:Y:S02]  /*8bc0*/  UTMALDG.3D [UR8], [UR4], desc[UR6] ;  /* 0x00000608040075b4 */ /* 0x0001e40008011000 */
[----:B0-----:R-:W-:Y:S01]  /*8bd0*/  UMOV UR8, UR15 ;  /* 0x0000000f00087c82 */ /* 0x001fe20008000000 */
[----:B------:R-:W-:-:S02]  /*8be0*/  UMOV UR11, UR19 ;  /* 0x00000013000b7c82 */ /* 0x000fc40008000000 */
[----:B------:R0:W-:Y:S02]  /*8bf0*/  UTMALDG.3D [UR8], [UR24], desc[UR6] ;  /* 0x00000608180075b4 */ /* 0x0001e40008011000 */
[----:B0-----:R-:W-:Y:S05]  /*8c00*/  @P4 BRA `(.L_x_176) ;  /* 0xfffffffc00484947 */ /* 0x001fea000383ffff */
.L_x_172:
[----:B------:R-:W-:Y:S05]  /*8c10*/  BSYNC B1 ;  /* 0x0000000000017941 */ /* 0x000fea0003800000 */
.L_x_171:
[----:B------:R-:W-:Y:S01]  /*8c20*/  LOP3.LUT P4, RZ, R15, 0xff, RZ, 0xc0, !PT ;  /* 0x000000ff0fff7812 */ /* 0x000fe2000788c0ff */
[----:B------:R-:W-:Y:S01]  /*8c30*/  IMAD.IADD R13, R12, 0x1, R13 ;  /* 0x000000010c0d7824 */ /* 0x000fe200078e020d */
[----:B------:R-:W-:Y:S01]  /*8c40*/  IADD3 R2, P5, R2, UR20, RZ ;  /* 0x0000001402027c10 */ /* 0x000fe2000ffbe0ff */
[----:B------:R-:W-:Y:S01]  /*8c50*/  ULDC.64 UR4, c[0x0][0x650] ;  /* 0x0001940000047ab9 */ /* 0x000fe20000000a00 */
[----:B------:R-:W-:Y:S01]  /*8c60*/  BSSY B1, `(.L_x_177) ;  /* 0x000006a000017945 */ /* 0x000fe20003800000 */
[----:B------:R-:W-:Y:S01]  /*8c70*/  IMAD.MOV.U32 R11, RZ, RZ, -0x1 ;  /* 0xffffffffff0b7424 */ /* 0x000fe200078e00ff */
[----:B------:R-:W-:Y:S01]  /*8c80*/  ISETP.GT.U32.AND P1, PT, R13, 0x2, PT ;  /* 0x000000020d00780c */ /* 0x000fe20003f24070 */
[----:B------:R-:W-:Y:S01]  /*8c90*/  IMAD.MOV.U32 R14, RZ, RZ, -0x1 ;  /* 0xffffffffff0e7424 */ /* 0x000fe200078e00ff */
[----:B------:R-:W-:Y:S02]  /*8ca0*/  IADD3.X R3, R3, UR13, RZ, P5, !PT ;  /* 0x0000000d03037c10 */ /* 0x000fe4000affe4ff */
[----:B------:R-:W-:-:S02]  /*8cb0*/  ISETP.LT.U32.AND P1, PT, R12, 0x3, P1 ;  /* 0x000000030c00780c */ /* 0x000fc40000f21070 */
[----:B------:R-:W-:Y:S01]  /*8cc0*/  PRMT R15, RZ, 0x7610, R15 ;  /* 0x00007610ff0f7816 */ /* 0x000fe2000000000f */
[----:B------:R-:W0:Y:S01]  /*8cd0*/  @P4 S2R R7, SR_CgaCtaId ;  /* 0x0000000000074919 */ /* 0x000e220000008800 */
[----:B------:R-:W-:-:S04]  /*8ce0*/  @P4 MOV R6, 0x400 ;  /* 0x0000040000064802 */ /* 0x000fc80000000f00 */
[----:B0-----:R-:W-:Y:S01]  /*8cf0*/  @P4 LEA R8, R7, R6, 0x18 ;  /* 0x0000000607084211 */ /* 0x001fe200078ec0ff */
[----:B------:R-:W-:Y:S01]  /*8d00*/  IMAD.WIDE.U32 R6, R13, -0x55555555, RZ ;  /* 0xaaaaaaab0d067825 */ /* 0x000fe200078e00ff */
[----:B------:R-:W-:Y:S02]  /*8d10*/  SEL R6, RZ, 0x1, !P1 ;  /* 0x00000001ff067807 */ /* 0x000fe40004800000 */
[----:B------:R-:W-:Y:S01]  /*8d20*/  ISETP.GE.U32.AND P1, PT, R2, UR4, PT ;  /* 0x0000000402007c0c */ /* 0x000fe2000bf26070 */
[----:B------:R0:W-:Y:S01]  /*8d30*/  @P4 SYNCS.ARRIVE.TRANS64.A1T0 RZ, [R8+URZ+0x48], RZ ;  /* 0x000048ff08ff49a7 */ /* 0x0001e2000810003f */
[----:B------:R-:W-:Y:S02]  /*8d40*/  ISETP.GE.U32.AND P4, PT, R12, 0x3, PT ;  /* 0x000000030c00780c */ /* 0x000fe40003f86070 */
[----:B------:R-:W-:Y:S02]  /*8d50*/  ISETP.GE.U32.AND.EX P1, PT, R3, UR5, PT, P1 ;  /* 0x0000000503007c0c */ /* 0x000fe4000bf26110 */
[----:B------:R-:W-:Y:S01]  /*8d60*/  LOP3.LUT R5, R5, R6, RZ, 0x3c, !PT ;  /* 0x0000000605057212 */ /* 0x000fe200078e3cff */
[----:B------:R-:W-:Y:S01]  /*8d70*/  IMAD.MOV.U32 R6, RZ, RZ, -0x1 ;  /* 0xffffffffff067424 */ /* 0x000fe200078e00ff */
[----:B0-----:R-:W-:-:S02]  /*8d80*/  SHF.R.U32.HI R8, RZ, 0x1, R7 ;  /* 0x00000001ff087819 */ /* 0x001fc40000011607 */
[----:B------:R-:W-:-:S03]  /*8d90*/  PRMT R7, RZ, 0x7610, R7 ;  /* 0x00007610ff077816 */ /* 0x000fc60000000007 */
[----:B------:R-:W-:Y:S02]  /*8da0*/  IMAD R13, R8, -0x3, R13 ;  /* 0xfffffffd080d7824 */ /* 0x000fe400078e020d */
[----:B------:R-:W-:Y:S02]  /*8db0*/  @P4 LOP3.LUT R5, R5, 0x1, R8, 0x78, !PT ;  /* 0x0000000105054812 */ /* 0x000fe400078e7808 */
[----:B------:R-:W-:Y:S05]  /*8dc0*/  @P1 BRA `(.L_x_178) ;  /* 0x00000004004c1947 */ /* 0x000fea0003800000 */
[----:B------:R-:W-:Y:S01]  /*8dd0*/  ULDC.64 UR4, c[0x0][0x628] ;  /* 0x00018a0000047ab9 */ /* 0x000fe20000000a00 */
[----:B------:R-:W0:Y:S01]  /*8de0*/  S2R R17, SR_CTAID.X ;  /* 0x0000000000117919 */ /* 0x000e220000002500 */
[----:B------:R-:W-:Y:S01]  /*8df0*/  ISETP.NE.U32.AND P1, PT, RZ, UR4, PT ;  /* 0x00000004ff007c0c */ /* 0x000fe2000bf25070 */
[----:B------:R-:W-:Y:S01]  /*8e00*/  ULDC UR7, c[0x0][0x630] ;  /* 0x00018c0000077ab9 */ /* 0x000fe20000000800 */
[----:B------:R-:W-:Y:S01]  /*8e10*/  IMAD.MOV.U32 R6, RZ, RZ, R2 ;  /* 0x000000ffff067224 */ /* 0x000fe200078e0002 */
[----:B------:R-:W1:Y:S01]  /*8e20*/  S2R R14, SR_CTAID.Y ;  /* 0x00000000000e7919 */ /* 0x000e620000002600 */
[----:B------:R-:W-:Y:S01]  /*8e30*/  ISETP.NE.AND.EX P1, PT, RZ, UR5, PT, P1 ;  /* 0x00000005ff007c0c */ /* 0x000fe2000bf25310 */
[----:B------:R-:W-:-:S12]  /*8e40*/  IMAD.MOV.U32 R7, RZ, RZ, R3 ;  /* 0x000000ffff077224 */ /* 0x000fd800078e0003 */
[----:B------:R-:W-:Y:S05]  /*8e50*/  @!P1 BRA `(.L_x_179) ;  /* 0x0000000000289947 */ /* 0x000fea0003800000 */
[----:B------:R-:W-:Y:S02]  /*8e60*/  ULDC UR6, c[0x0][0x634] ;  /* 0x00018d0000067ab9 */ /* 0x000fe40000000800 */
[----:B------:R-:W-:-:S05]  /*8e70*/  IADD3 R11, P1, R2, UR6, RZ ;  /* 0x00000006020b7c10 */ /* 0x000fca000ff3e0ff */
[----:B------:R-:W-:-:S04]  /*8e80*/  IMAD.X R19, RZ, RZ, R3, P1 ;  /* 0x000000ffff137224 */ /* 0x000fc800008e0603 */
[----:B------:R-:W-:-:S04]  /*8e90*/  IMAD.WIDE.U32 R8, R19, UR4, RZ ;  /* 0x0000000413087c25 */ /* 0x000fc8000f8e00ff */
[----:B------:R-:W-:-:S04]  /*8ea0*/  IMAD.WIDE.U32 R8, P1, R11, UR5, R8 ;  /* 0x000000050b087c25 */ /* 0x000fc8000f820008 */
[----:B------:R-:W-:-:S04]  /*8eb0*/  IMAD.WIDE.U32 R10, R11, UR4, RZ ;  /* 0x000000040b0a7c25 */ /* 0x000fc8000f8e00ff */
[----:B------:R-:W-:Y:S01]  /*8ec0*/  IMAD.X R7, RZ, RZ, RZ, P1 ;  /* 0x000000ffff077224 */ /* 0x000fe200008e06ff */
[----:B------:R-:W-:Y:S01]  /*8ed0*/  IADD3 RZ, P1, R11, R8, RZ ;  /* 0x000000080bff7210 */ /* 0x000fe20007f3e0ff */
[----:B------:R-:W-:-:S04]  /*8ee0*/  IMAD.MOV.U32 R6, RZ, RZ, R9 ;  /* 0x000000ffff067224 */ /* 0x000fc800078e0009 */
[----:B------:R-:W-:-:S08]  /*8ef0*/  IMAD.WIDE.U32.X R6, R19, UR5, R6, P1 ;  /* 0x0000000513067c25 */ /* 0x000fd000088e0406 */
.L_x_179:
[--C-:B------:R-:W-:Y:S01]  /*8f00*/  SHF.R.U64 R10, R6, UR7, R7.reuse ;  /* 0x00000007060a7c19 */ /* 0x100fe20008001207 */
[----:B------:R-:W-:Y:S01]  /*8f10*/  ULDC.64 UR4, c[0x0][0x620] ;  /* 0x0001880000047ab9 */ /* 0x000fe20000000a00 */
[----:B------:R-:W-:Y:S01]  /*8f20*/  SHF.R.U32.HI R6, RZ, UR7, R7 ;  /* 0x00000007ff067c19 */ /* 0x000fe20008011607 */
[----:B------:R-:W2:Y:S01]  /*8f30*/  LDC R22, c[0x0][0x144] ;  /* 0x00005100ff167b82 */ /* 0x000ea20000000800 */
[----:B------:R-:W-:Y:S01]  /*8f40*/  IADD3 R9, P1, RZ, -R10, RZ ;  /* 0x8000000aff097210 */ /* 0x000fe20007f3e0ff */
[----:B------:R-:W-:Y:S01]  /*8f50*/  ULDC.64 UR8, c[0x0][0x640] ;  /* 0x0001900000087ab9 */ /* 0x000fe20000000a00 */
[----:B0-----:R-:W-:Y:S01]  /*8f60*/  I2FP.F32.U32 R11, R17 ;  /* 0x00000011000b7245 */ /* 0x001fe20000201000 */
[----:B------:R-:W-:Y:S02]  /*8f70*/  ULDC UR6, c[0x0][0x608] ;  /* 0x0001820000067ab9 */ /* 0x000fe40000000800 */
[----:B------:R-:W-:Y:S01]  /*8f80*/  IMAD.X R6, RZ, RZ, ~R6, P1 ;  /* 0x000000ffff067224 */ /* 0x000fe200008e0e06 */
[----:B------:R-:W-:Y:S01]  /*8f90*/  ISETP.NE.U32.AND P1, PT, RZ, UR8, PT ;  /* 0x00000008ff007c0c */ /* 0x000fe2000bf25070 */
[----:B------:R-:W0:Y:S02]  /*8fa0*/  LDC R19, c[0x0][0x148] ;  /* 0x00005200ff137b82 */ /* 0x000e240000000800 */
[----:B------:R-:W-:Y:S01]  /*8fb0*/  IMAD R8, R6, UR4, RZ ;  /* 0x0000000406087c24 */ /* 0x000fe2000f8e02ff */
[----:B------:R-:W-:Y:S01]  /*8fc0*/  ISETP.NE.AND.EX P1, PT, RZ, UR9, PT, P1 ;  /* 0x00000009ff007c0c */ /* 0x000fe2000bf25310 */
[----:B------:R-:W-:Y:S01]  /*8fd0*/  IMAD.WIDE.U32 R6, R9, UR4, R2 ;  /* 0x0000000409067c25 */ /* 0x000fe2000f8e0002 */
[----:B------:R-:W-:-:S03]  /*8fe0*/  ULDC UR4, c[0x0][0x150] ;  /* 0x0000540000047ab9 */ /* 0x000fc60000000800 */
[----:B------:R-:W-:Y:S02]  /*8ff0*/  IMAD R9, R9, UR5, R8 ;  /* 0x0000000509097c24 */ /* 0x000fe4000f8e0208 */
[----:B------:R-:W-:Y:S01]  /*9000*/  FMUL R8, R11, UR4 ;  /* 0x000000040b087c20 */ /* 0x000fe20008400000 */
[----:B------:R-:W-:Y:S01]  /*9010*/  ULDC UR4, c[0x0][0x618] ;  /* 0x0001860000047ab9 */ /* 0x000fe20000000800 */
[----:B------:R-:W-:Y:S01]  /*9020*/  ULDC UR5, c[0x0][0x154] ;  /* 0x0000550000057ab9 */ /* 0x000fe20000000800 */
[----:B------:R-:W-:-:S03]  /*9030*/  IMAD.IADD R7, R7, 0x1, R9 ;  /* 0x0000000107077824 */ /* 0x000fc600078e0209 */
[----:B------:R-:W3:Y:S02]  /*9040*/  F2I.U32.TRUNC.NTZ R8, R8 ;  /* 0x0000000800087305 */ /* 0x000ee4000020f000 */
[----:B------:R-:W-:Y:S02]  /*9050*/  SHF.R.U64 R11, R6, UR4, R7 ;  /* 0x00000004060b7c19 */ /* 0x000fe40008001207 */
[----:B-1----:R-:W-:-:S05]  /*9060*/  I2FP.F32.U32 R6, R14 ;  /* 0x0000000e00067245 */ /* 0x002fca0000201000 */
[----:B------:R-:W-:Y:S01]  /*9070*/  FMUL R21, R6, UR5 ;  /* 0x0000000506157c20 */ /* 0x000fe20008400000 */
[----:B------:R-:W-:Y:S01]  /*9080*/  SHF.R.U32.HI R6, RZ, UR4, R7 ;  /* 0x00000004ff067c19 */ /* 0x000fe20008011607 */
[----:B------:R-:W-:-:S03]  /*9090*/  ULDC UR4, c[0x0][0x658] ;  /* 0x0001960000047ab9 */ /* 0x000fc60000000800 */
[--C-:B------:R-:W-:Y:S01]  /*90a0*/  SHF.R.U64 R20, R11, UR6, R6.reuse ;  /* 0x000000060b147c19 */ /* 0x100fe20008001206 */
[----:B------:R-:W1:Y:S01]  /*90b0*/  F2I.U32.TRUNC.NTZ R21, R21 ;  /* 0x0000001500157305 */ /* 0x000e62000020f000 */
[----:B------:R-:W-:Y:S01]  /*90c0*/  SHF.R.U32.HI R7, RZ, UR6, R6 ;  /* 0x00000006ff077c19 */ /* 0x000fe20008011606 */
[----:B---3--:R-:W-:-:S03]  /*90d0*/  IMAD.MOV R8, RZ, RZ, -R8 ;  /* 0x000000ffff087224 */ /* 0x008fc600078e0a08 */
[----:B------:R-:W-:Y:S01]  /*90e0*/  SHF.R.U64 R18, R20, UR4, R7 ;  /* 0x0000000414127c19 */ /* 0x000fe20008001207 */
[----:B--2---:R-:W-:Y:S01]  /*90f0*/  IMAD R17, R22, R8, R17 ;  /* 0x0000000816117224 */ /* 0x004fe200078e0211 */
[----:B------:R-:W-:-:S03]  /*9100*/  SHF.R.U32.HI R23, RZ, UR4, R7 ;  /* 0x00000004ff177c19 */ /* 0x000fc60008011607 */
[----:B------:R-:W-:Y:S02]  /*9110*/  IMAD.MOV.U32 R6, RZ, RZ, R18 ;  /* 0x000000ffff067224 */ /* 0x000fe400078e0012 */
[----:B------:R-:W-:Y:S01]  /*9120*/  IMAD.MOV.U32 R7, RZ, RZ, R23 ;  /* 0x000000ffff077224 */ /* 0x000fe200078e0017 */
[----:B-1----:R-:W-:Y:S06]  /*9130*/  @!P1 BRA `(.L_x_180) ;  /* 0x0000000000289947 */ /* 0x002fec0003800000 */
[----:B------:R-:W-:Y:S02]  /*9140*/  ULDC UR4, c[0x0][0x64c] ;  /* 0x0001930000047ab9 */ /* 0x000fe40000000800 */
[----:B------:R-:W-:-:S05]  /*9150*/  IADD3 R7, P1, R18, UR4, RZ ;  /* 0x0000000412077c10 */ /* 0x000fca000ff3e0ff */
[----:B------:R-:W-:-:S04]  /*9160*/  IMAD.X R23, RZ, RZ, R23, P1 ;  /* 0x000000ffff177224 */ /* 0x000fc800008e0617 */
[----:B------:R-:W-:-:S04]  /*9170*/  IMAD.WIDE.U32 R8, R23, UR8, RZ ;  /* 0x0000000817087c25 */ /* 0x000fc8000f8e00ff */
[----:B------:R-:W-:-:S04]  /*9180*/  IMAD.WIDE.U32 R8, P1, R7, UR9, R8 ;  /* 0x0000000907087c25 */ /* 0x000fc8000f820008 */
[----:B------:R-:W-:-:S04]  /*9190*/  IMAD.WIDE.U32 R6, R7, UR8, RZ ;  /* 0x0000000807067c25 */ /* 0x000fc8000f8e00ff */
[----:B------:R-:W-:Y:S01]  /*91a0*/  IMAD.MOV.U32 R6, RZ, RZ, R9 ;  /* 0x000000ffff067224 */ /* 0x000fe200078e0009 */
[----:B------:R-:W-:Y:S01]  /*91b0*/  IADD3 RZ, P4, R7, R8, RZ ;  /* 0x0000000807ff7210 */ /* 0x000fe20007f9e0ff */
[----:B------:R-:W-:-:S04]  /*91c0*/  IMAD.X R7, RZ, RZ, RZ, P1 ;  /* 0x000000ffff077224 */ /* 0x000fc800008e06ff */
[----:B------:R-:W-:-:S08]  /*91d0*/  IMAD.WIDE.U32.X R6, R23, UR9, R6, P4 ;  /* 0x0000000917067c25 */ /* 0x000fd0000a0e0406 */
.L_x_180:
[----:B------:R-:W-:Y:S01]  /*91e0*/  ULDC UR4, c[0x0][0x648] ;  /* 0x0001920000047ab9 */ /* 0x000fe20000000800 */
[----:B------:R-:W-:Y:S01]  /*91f0*/  LOP3.LUT R20, R20, UR17, RZ, 0xc0, !PT ;  /* 0x0000001114147c12 */ /* 0x000fe2000f8ec0ff */
[----:B------:R-:W-:Y:S01]  /*9200*/  IMAD.MOV R21, RZ, RZ, -R21 ;  /* 0x000000ffff157224 */ /* 0x000fe200078e0a15 */
[----:B------:R-:W-:Y:S01]  /*9210*/  SHF.R.U64 R7, R6, UR4, R7 ;  /* 0x0000000406077c19 */ /* 0x000fe20008001207 */
[----:B------:R-:W-:Y:S01]  /*9220*/  ULDC UR4, c[0x0][0x638] ;  /* 0x00018e0000047ab9 */ /* 0x000fe20000000800 */
[----:B------:R-:W-:Y:S01]  /*9230*/  LOP3.LUT R11, R11, UR16, RZ, 0xc0, !PT ;  /* 0x000000100b0b7c12 */ /* 0x000fe2000f8ec0ff */
[----:B0-----:R-:W-:Y:S01]  /*9240*/  @P3 IMAD R17, R19, R21, R14 ;  /* 0x0000001513113224 */ /* 0x001fe200078e020e */
[----:B------:R-:W-:Y:S01]  /*9250*/  ULDC UR5, c[0x0][0x610] ;  /* 0x0001840000057ab9 */ /* 0x000fe20000000800 */
[----:B------:R-:W-:Y:S02]  /*9260*/  IMAD.MOV R9, RZ, RZ, -R7 ;  /* 0x000000ffff097224 */ /* 0x000fe400078e0a07 */
[----:B------:R-:W-:-:S02]  /*9270*/  IMAD R20, R7, UR18, R20 ;  /* 0x0000001207147c24 */ /* 0x000fc4000f8e0214 */
[----:B------:R-:W-:Y:S01]  /*9280*/  IMAD R18, R9, UR4, R18 ;  /* 0x0000000409127c24 */ /* 0x000fe2000f8e0212 */
[----:B------:R-:W-:Y:S01]  /*9290*/  ULDC UR4, c[0x0][0x600] ;  /* 0x0001800000047ab9 */ /* 0x000fe20000000800 */
[----:B------:R-:W-:Y:S02]  /*92a0*/  IMAD R17, R20, UR5, R17 ;  /* 0x0000000514117c24 */ /* 0x000fe4000f8e0211 */
[----:B------:R-:W-:Y:S02]  /*92b0*/  IMAD R18, R18, UR4, R11 ;  /* 0x0000000412127c24 */ /* 0x000fe4000f8e020b */
[----:B------:R-:W-:Y:S02]  /*92c0*/  IMAD.MOV.U32 R7, RZ, RZ, 0x1 ;  /* 0x00000001ff077424 */ /* 0x000fe400078e00ff */
[----:B------:R-:W-:Y:S01]  /*92d0*/  IMAD.MOV.U32 R6, RZ, RZ, R10 ;  /* 0x000000ffff067224 */ /* 0x000fe200078e000a */
[----:B------:R-:W-:Y:S02]  /*92e0*/  SEL R14, R18, R17, !P3 ;  /* 0x00000011120e7207 */ /* 0x000fe40005800000 */
[----:B------:R-:W-:-:S07]  /*92f0*/  SEL R11, R17, R18, !P3 ;  /* 0x00000012110b7207 */ /* 0x000fce0005800000 */
.L_x_178:
[----:B------:R-:W-:Y:S05]  /*9300*/  BSYNC B1 ;  /* 0x0000000000017941 */ /* 0x000fea0003800000 */
.L_x_177:
[----:B------:R-:W-:-:S13]  /*9310*/  LOP3.LUT P1, RZ, R7, 0xff, RZ, 0xc0, !PT ;  /* 0x000000ff07ff7812 */ /* 0x000fda000782c0ff */
[----:B------:R-:W-:Y:S05]  /*9320*/  @P1 BRA `(.L_x_181) ;  /* 0xfffffff4004c1947 */ /* 0x000fea000383ffff */
[----:B------:R-:W-:Y:S05]  /*9330*/  BSYNC B0 ;  /* 0x0000000000007941 */ /* 0x000fea0003800000 */
.L_x_169:
[----:B------:R-:W-:-:S03]  /*9340*/  UMOV UR4, 0xffffffff ;  /* 0xffffffff00047882 */ /* 0x000fc60000000000 */
[----:B------:R-:W-:Y:S05]  /*9350*/  BRA.DIV UR4, `(.L_x_182) ;  /* 0x0000000204f87947 */ /* 0x000fea000b800000 */
[----:B------:R-:W-:-:S13]  /*9360*/  ELECT P0, URZ, PT ;  /* 0x00000000003f782f */ /* 0x000fda0003800000 */
.L_x_195:
[----:B------:R-:W-:Y:S04]  /*9370*/  BSSY B0, `(.L_x_183) ;  /* 0x0000022000007945 */ /* 0x000fe80003800000 */
[----:B------:R-:W-:Y:S05]  /*9380*/  @!P0 BRA `(.L_x_184) ;  /* 0x0000000000808947 */ /* 0x000fea0003800000 */
[----:B------:R-:W-:-:S04]  /*9390*/  LOP3.LUT R4, R4, 0x2, RZ, 0xfc, !PT ;  /* 0x0000000204047812 */ /* 0x000fc800078efcff */
[----:B------:R-:W-:-:S13]  /*93a0*/  ISETP.NE.AND P0, PT, R4, 0x3, PT ;  /* 0x000000030400780c */ /* 0x000fda0003f05270 */
[----:B------:R-:W-:Y:S05]  /*93b0*/  @!P0 BRA `(.L_x_185) ;  /* 0x0000000000048947 */ /* 0x000fea0003800000 */
[----:B------:R-:W-:Y:S01]  /*93c0*/  BPT.TRAP 0x1 ;  /* 0x000000040000795c */ /* 0x000fe20000300000 */
.L_x_185:
[----:B------:R-:W0:Y:S01]  /*93d0*/  S2R R3, SR_CgaCtaId ;  /* 0x0000000000037919 */ /* 0x000e220000008800 */
[----:B------:R-:W-:-:S04]  /*93e0*/  MOV R0, 0x400 ;  /* 0x0000040000007802 */ /* 0x000fc80000000f00 */
[----:B0-----:R-:W-:Y:S02]  /*93f0*/  LEA R0, R3, R0, 0x18 ;  /* 0x0000000003007211 */ /* 0x001fe400078ec0ff */
[----:B------:R-:W-:-:S03]  /*9400*/  SHF.L.U32 R3, R5, 0x1f, RZ ;  /* 0x0000001f05037819 */ /* 0x000fc600000006ff */
[----:B------:R-:W-:-:S04]  /*9410*/  VIADD R0, R0, 0x18 ;  /* 0x0000001800007836 */ /* 0x000fc80000000000 */
[C---:B------:R-:W-:Y:S02]  /*9420*/  IMAD R4, R13.reuse, 0x8, R0 ;  /* 0x000000080d047824 */ /* 0x040fe400078e0200 */
[----:B------:R-:W-:Y:S02]  /*9430*/  VIADD R13, R13, 0x1 ;  /* 0x000000010d0d7836 */ /* 0x000fe40000000000 */
[----:B------:R-:W0:Y:S03]  /*9440*/  SYNCS.PHASECHK.TRANS64.TRYWAIT P0, [R4+URZ], R3 ;  /* 0x00000003040075a7 */ /* 0x000e26000800017f */
[----:B------:R-:W-:-:S04]  /*9450*/  ISETP.NE.AND P1, PT, R13, 0x3, PT ;  /* 0x000000030d00780c */ /* 0x000fc80003f25270 */
[----:B------:R-:W-:Y:S02]  /*9460*/  SEL R2, RZ, 0x1, P1 ;  /* 0x00000001ff027807 */ /* 0x000fe40000800000 */
[----:B------:R-:W-:Y:S02]  /*9470*/  SEL R13, R13, RZ, P1 ;  /* 0x000000ff0d0d7207 */ /* 0x000fe40000800000 */
[----:B------:R-:W-:-:S03]  /*9480*/  LOP3.LUT R7, R5, R2, RZ, 0x3c, !PT ;  /* 0x0000000205077212 */ /* 0x000fc600078e3cff */
[----:B------:R-:W-:Y:S01]  /*9490*/  IMAD R6, R13, 0x8, R0 ;  /* 0x000000080d067824 */ /* 0x000fe200078e0200 */
[----:B------:R-:W-:Y:S01]  /*94a0*/  SHF.L.U32 R5, R7, 0x1f, RZ ;  /* 0x0000001f07057819 */ /* 0x000fe200000006ff */
[----:B0-----:R-:W-:Y:S06]  /*94b0*/  @!P0 BRA `(.L_x_186) ;  /* 0x0000000000c48947 */ /* 0x001fec0003800000 */
.L_x_196:
[----:B------:R-:W1:Y:S01]  /*94c0*/  SYNCS.PHASECHK.TRANS64.TRYWAIT P0, [R6+URZ], R5 ;  /* 0x00000005060075a7 */ /* 0x000e62000800017f */
[----:B------:R-:W-:-:S05]  /*94d0*/  VIADD R2, R13, 0x1 ;  /* 0x000000010d027836 */ /* 0x000fca0000000000 */
[----:B------:R-:W-:-:S04]  /*94e0*/  ISETP.NE.AND P1, PT, R2, 0x3, PT ;  /* 0x000000030200780c */ /* 0x000fc80003f25270 */
[----:B0-----:R-:W-:Y:S02]  /*94f0*/  SEL R4, RZ, 0x1, P1 ;  /* 0x00000001ff047807 */ /* 0x001fe40000800000 */
[----:B------:R-:W-:Y:S02]  /*9500*/  SEL R3, R2, RZ, P1 ;  /* 0x000000ff02037207 */ /* 0x000fe40000800000 */
[----:B------:R-:W-:Y:S01]  /*9510*/  LOP3.LUT R4, R7, R4, RZ, 0x3c, !PT ;  /* 0x0000000407047212 */ /* 0x000fe200078e3cff */
[----:B-1----:R-:W-:Y:S06]  /*9520*/  @!P0 BRA `(.L_x_187) ;  /* 0x0000000000bc8947 */ /* 0x002fec0003800000 */
.L_x_197:
[----:B------:R-:W-:Y:S01]  /*9530*/  IMAD R3, R3, 0x8, R0 ;  /* 0x0000000803037824 */ /* 0x000fe200078e0200 */
[----:B------:R-:W-:-:S07]  /*9540*/  SHF.L.U32 R0, R4, 0x1f, RZ ;  /* 0x0000001f04007819 */ /* 0x000fce00000006ff */
.L_x_188:
[----:B-1----:R1:W2:Y:S02]  /*9550*/  SYNCS.PHASECHK.TRANS64.TRYWAIT P0, [R3+URZ], R0 ;  /* 0x00000000030075a7 */ /* 0x0022a4000800017f */
[----:B--2---:R-:W-:Y:S05]  /*9560*/  @!P0 NANOSLEEP.SYNCS 0x989680 ;  /* 0x009896800000895d */ /* 0x004fea0003900000 */
[----:B------:R-:W2:Y:S02]  /*9570*/  @!P0 SYNCS.PHASECHK.TRANS64 P0, [R3+URZ], R0 ;  /* 0x00000000030085a7 */ /* 0x000ea4000800007f */
[----:B--2---:R-:W-:Y:S05]  /*9580*/  @!P0 BRA `(.L_x_188) ;  /* 0xfffffffc00f08947 */ /* 0x004fea000383ffff */
.L_x_184:
[----:B------:R-:W-:Y:S05]  /*9590*/  BSYNC B0 ;  /* 0x0000000000007941 */ /* 0x000fea0003800000 */
.L_x_183:
[----:B------:R-:W-:Y:S05]  /*95a0*/  EXIT ;  /* 0x000000000000794d */ /* 0x000fea0003800000 */
.L_x_17:
[----:B-1----:R-:W-:-:S04]  /*95b0*/  IMAD.U32 R11, RZ, RZ, UR6 ;  /* 0x00000006ff0b7e24 */ /* 0x002fc8000f8e00ff */
[----:B------:R1:W4:Y:S03]  /*95c0*/  SYNCS.PHASECHK.TRANS64.TRYWAIT P0, [R11+URZ], R10 ;  /* 0x0000000a0b0075a7 */ /* 0x000326000800017f */
[----:B----4-:R-:W-:Y:S05]  /*95d0*/  @!P0 NANOSLEEP.SYNCS 0x989680 ;  /* 0x009896800000895d */ /* 0x010fea0003900000 */
[----:B------:R-:W4:Y:S02]  /*95e0*/  @!P0 SYNCS.PHASECHK.TRANS64 P0, [R11+URZ], R10 ;  /* 0x0000000a0b0085a7 */ /* 0x000f24000800007f */
[----:B----4-:R-:W-:Y:S05]  /*95f0*/  @!P0 BRA `(.L_x_17) ;  /* 0xfffffffc00ec8947 */ /* 0x010fea000383ffff */
[----:B------:R-:W-:Y:S05]  /*9600*/  BRA `(.L_x_16) ;  /* 0xffffff7c00c87947 */ /* 0x000fea000383ffff */
.L_x_23:
[----:B-1----:R-:W-:-:S04]  /*9610*/  IMAD.U32 R12, RZ, RZ, UR14 ;  /* 0x0000000eff0c7e24 */ /* 0x002fc8000f8e00ff */
[----:B------:R1:W4:Y:S03]  /*9620*/  SYNCS.PHASECHK.TRANS64.TRYWAIT P0, [R12+URZ], R11 ;  /* 0x0000000b0c0075a7 */ /* 0x000326000800017f */
[----:B----4-:R-:W-:Y:S05]  /*9630*/  @!P0 NANOSLEEP.SYNCS 0x989680 ;  /* 0x009896800000895d */ /* 0x010fea0003900000 */
[----:B------:R-:W4:Y:S02]  /*9640*/  @!P0 SYNCS.PHASECHK.TRANS64 P0, [R12+URZ], R11 ;  /* 0x0000000b0c0085a7 */ /* 0x000f24000800007f */
[----:B----4-:R-:W-:Y:S05]  /*9650*/  @!P0 BRA `(.L_x_23) ;  /* 0xfffffffc00ec8947 */ /* 0x010fea000383ffff */
[----:B------:R-:W-:Y:S05]  /*9660*/  BRA `(.L_x_22) ;  /* 0xffffff88007c7947 */ /* 0x000fea000383ffff */
.L_x_170:
[----:B------:R-:W-:Y:S01]  /*9670*/  BSSY B1, `(.L_x_189) ;  /* 0x0000006000017945 */ /* 0x000fe20003800000 */
[----:B------:R-:W-:-:S07]  /*9680*/  IMAD.MOV.U32 R7, RZ, RZ, -0x1 ;  /* 0xffffffffff077424 */ /* 0x000fce00078e00ff */
[----:B------:R-:W-:Y:S05]  /*9690*/  WARPSYNC.COLLECTIVE R7, `(.L_x_190) ;  /* 0x00000000070c7348 */ /* 0x000fea0003c00000 */
[----:B------:R-:W-:Y:S02]  /*96a0*/  ELECT P1, UR62, PT ;  /* 0x00000000003e782f */ /* 0x000fe40003820000 */
[----:B------:R-:W-:Y:S01]  /*96b0*/  MOV R7, UR62 ;  /* 0x0000003e00077c02 */ /* 0x000fe20008000f00 */
[----:B------:R-:W-:Y:S10]  /*96c0*/  ENDCOLLECTIVE ;  /* 0x000000000000791b */ /* 0x000ff40003800000 */
.L_x_190:
[----:B------:R-:W-:Y:S05]  /*96d0*/  BSYNC B1 ;  /* 0x0000000000017941 */ /* 0x000fea0003800000 */
.L_x_189:
[----:B------:R-:W-:Y:S05]  /*96e0*/  BRA `(.L_x_191) ;  /* 0xfffffff000687947 */ /* 0x000fea000383ffff */
.L_x_173:
[----:B-1----:R1:W2:Y:S02]  /*96f0*/  SYNCS.PHASECHK.TRANS64.TRYWAIT P1, [R19+URZ+0x18], R10 ;  /* 0x0000180a130075a7 */ /* 0x0022a4000802017f */
[----:B--2---:R-:W-:Y:S05]  /*9700*/  @!P1 NANOSLEEP.SYNCS 0x989680 ;  /* 0x009896800000995d */ /* 0x004fea0003900000 */
[----:B------:R-:W2:Y:S02]  /*9710*/  @!P1 SYNCS.PHASECHK.TRANS64 P1, [R19+URZ+0x18], R10 ;  /* 0x0000180a130095a7 */ /* 0x000ea4000802007f */
[----:B--2---:R-:W-:Y:S05]  /*9720*/  @!P1 BRA `(.L_x_173) ;  /* 0xfffffffc00f09947 */ /* 0x004fea000383ffff */
[----:B------:R-:W-:Y:S05]  /*9730*/  BRA `(.L_x_192) ;  /* 0xfffffff0009c7947 */ /* 0x000fea000383ffff */
.L_x_182:
[----:B------:R-:W-:Y:S01]  /*9740*/  BSSY B0, `(.L_x_193) ;  /* 0x0000006000007945 */ /* 0x000fe20003800000 */
[----:B------:R-:W-:-:S07]  /*9750*/  IMAD.MOV.U32 R7, RZ, RZ, -0x1 ;  /* 0xffffffffff077424 */ /* 0x000fce00078e00ff */
[----:B------:R-:W-:Y:S05]  /*9760*/  WARPSYNC.COLLECTIVE R7, `(.L_x_194) ;  /* 0x00000000070c7348 */ /* 0x000fea0003c00000 */
[----:B------:R-:W-:Y:S02]  /*9770*/  ELECT P1, UR62, PT ;  /* 0x00000000003e782f */ /* 0x000fe40003820000 */
[----:B------:R-:W-:Y:S01]  /*9780*/  MOV R7, UR62 ;  /* 0x0000003e00077c02 */ /* 0x000fe20008000f00 */
[----:B------:R-:W-:Y:S10]  /*9790*/  ENDCOLLECTIVE ;  /* 0x000000000000791b */ /* 0x000ff40003800000 */
.L_x_194:
[----:B------:R-:W-:Y:S05]  /*97a0*/  BSYNC B0 ;  /* 0x0000000000007941 */ /* 0x000fea0003800000 */
.L_x_193:
[----:B------:R-:W-:Y:S01]  /*97b0*/  PLOP3.LUT P0, PT, P1, PT, PT, 0x80, 0x0 ;  /* 0x000000000000781c */ /* 0x000fe20000f0f070 */
[----:B------:R-:W-:-:S12]  /*97c0*/  BRA `(.L_x_195) ;  /* 0xfffffff800e87947 */ /* 0x000fd8000383ffff */
.L_x_186:
[----:B0-----:R0:W1:Y:S02]  /*97d0*/  SYNCS.PHASECHK.TRANS64.TRYWAIT P0, [R4+URZ], R3 ;  /* 0x00000003040075a7 */ /* 0x001064000800017f */
[----:B-1----:R-:W-:Y:S05]  /*97e0*/  @!P0 NANOSLEEP.SYNCS 0x989680 ;  /* 0x009896800000895d */ /* 0x002fea0003900000 */
[----:B------:R-:W1:Y:S02]  /*97f0*/  @!P0 SYNCS.PHASECHK.TRANS64 P0, [R4+URZ], R3 ;  /* 0x00000003040085a7 */ /* 0x000e64000800007f */
[----:B-1----:R-:W-:Y:S05]  /*9800*/  @!P0 BRA `(.L_x_186) ;  /* 0xfffffffc00f08947 */ /* 0x002fea000383ffff */
[----:B------:R-:W-:Y:S05]  /*9810*/  BRA `(.L_x_196) ;  /* 0xfffffffc00287947 */ /* 0x000fea000383ffff */
.L_x_187:
[----:B0-----:R0:W1:Y:S02]  /*9820*/  SYNCS.PHASECHK.TRANS64.TRYWAIT P0, [R6+URZ], R5 ;  /* 0x00000005060075a7 */ /* 0x001064000800017f */
[----:B-1----:R-:W-:Y:S05]  /*9830*/  @!P0 NANOSLEEP.SYNCS 0x989680 ;  /* 0x009896800000895d */ /* 0x002fea0003900000 */
[----:B------:R-:W1:Y:S02]  /*9840*/  @!P0 SYNCS.PHASECHK.TRANS64 P0, [R6+URZ], R5 ;  /* 0x00000005060085a7 */ /* 0x000e64000800007f */
[----:B-1----:R-:W-:Y:S05]  /*9850*/  @!P0 BRA `(.L_x_187) ;  /* 0xfffffffc00f08947 */ /* 0x002fea000383ffff */
[----:B------:R-:W-:Y:S05]  /*9860*/  BRA `(.L_x_197) ;  /* 0xfffffffc00307947 */ /* 0x000fea000383ffff */
.L_x_198:
[----:B------:R-:W-:-:S00]  /*9870*/  BRA `(.L_x_198) ;  /* 0xfffffffc00fc7947 */ /* 0x000fc0000383ffff */
[----:B------:R-:W-:-:S00]  /*9880*/  NOP ;  /* 0x0000000000007918 */ /* 0x000fc00000000000 */
[----:B------:R-:W-:-:S00]  /*9890*/  NOP ;  /* 0x0000000000007918 */ /* 0x000fc00000000000 */
[----:B------:R-:W-:-:S00]  /*98a0*/  NOP ;  /* 0x0000000000007918 */ /* 0x000fc00000000000 */
[----:B------:R-:W-:-:S00]  /*98b0*/  NOP ;  /* 0x0000000000007918 */ /* 0x000fc00000000000 */
[----:B------:R-:W-:-:S00]  /*98c0*/  NOP ;  /* 0x0000000000007918 */ /* 0x000fc00000000000 */
[----:B------:R-:W-:-:S00]  /*98d0*/  NOP ;  /* 0x0000000000007918 */ /* 0x000fc00000000000 */
[----:B------:R-:W-:-:S00]  /*98e0*/  NOP ;  /* 0x0000000000007918 */ /* 0x000fc00000000000 */
[----:B------:R-:W-:-:S00]  /*98f0*/  NOP ;  /* 0x0000000000007918 */ /* 0x000fc00000000000 */
.L_x_199:


//--------------------- .nv.shared._ZN7cutlass13device_kernelINS_4gemm6kernel13GemmUniversalIN4cute5tupleIJiiiiEEENS1_10collective13CollectiveMmaINS1_37MainloopSm90TmaGmmaWarpSpecializedFP8ILi3ENS5_IJNS4_1CILi1EEESB_SB_EEENS1_35KernelTmaWarpSpecializedCooperativeEEENS5_IJNSA_ILi256EEENSA_ILi64EEENSA_ILi128EEEEEENS_12float_e5m2_tENS5_IJlSB_lEEESJ_SK_NS4_8TiledMMAINS4_8MMA_AtomIJNS4_4SM904GMMA30MMA_64x64x32_F32E5M2E5M2_SS_TNILNSO_7ScaleInE1ELSQ_1EEEEEENS4_6LayoutINS5_IJNSA_ILi2EEESB_SB_EEENS5_IJSB_NSA_ILi0EEESW_EEEEENS5_IJNS4_10UnderscoreESZ_SZ_EEEEENS4_13SM90_TMA_LOADENS4_14ComposedLayoutINS4_7SwizzleILi3ELi4ELi3EEENS4_18smem_ptr_flag_bitsILi8EEENST_INS5_IJNSA_ILi8EEESH_EEENS5_IJSH_SB_EEEEEEEvNS4_8identityES12_S1C_vS1D_EENS_8epilogue10collective6detail29Sm90TmaWarpSpecializedAdapterINS1G_15DefaultEpilogueISJ_SK_SK_NS1F_6thread17LinearCombinationISJ_Li1EffLNS1K_9ScaleType4KindE0ELNS_15FloatRoundStyleE2ESJ_EENS1_15EpilogueDefaultEEEEEvvEEEEvNT_6ParamsE --------------------------
	.section	.nv.shared._ZN7cutlass13device_kernelINS_4gemm6kernel13GemmUniversalIN4cute5tupleIJiiiiEEENS1_10collective13CollectiveMmaINS1_37MainloopSm90TmaGmmaWarpSpecializedFP8ILi3ENS5_IJNS4_1CILi1EEESB_SB_EEENS1_35KernelTmaWarpSpecializedCooperativeEEENS5_IJNSA_ILi256EEENSA_ILi64EEENSA_ILi128EEEEEENS_12float_e5m2_tENS5_IJlSB_lEEESJ_SK_NS4_8TiledMMAINS4_8MMA_AtomIJNS4_4SM904GMMA30MMA_64x64x32_F32E5M2E5M2_SS_TNILNSO_7ScaleInE1ELSQ_1EEEEEENS4_6LayoutINS5_IJNSA_ILi2EEESB_SB_EEENS5_IJSB_NSA_ILi0EEESW_EEEEENS5_IJNS4_10UnderscoreESZ_SZ_EEEEENS4_13SM90_TMA_LOADENS4_14ComposedLayoutINS4_7SwizzleILi3ELi4ELi3EEENS4_18smem_ptr_flag_bitsILi8EEENST_INS5_IJNSA_ILi8EEESH_EEENS5_IJSH_SB_EEEEEEEvNS4_8identityES12_S1C_vS1D_EENS_8epilogue10collective6detail29Sm90TmaWarpSpecializedAdapterINS1G_15DefaultEpilogueISJ_SK_SK_NS1F_6thread17LinearCombinationISJ_Li1EffLNS1K_9ScaleType4KindE0ELNS_15FloatRoundStyleE2ESJ_EENS1_15EpilogueDefaultEEEEEvvEEEEvNT_6ParamsE,"aw",@nobits
	.sectionflags	@""
	.align	16
	.zero		1024


//--------------------- .nv.shared.reserved.0     --------------------------
	.section	.nv.shared.reserved.0,"aw",@nobits
	.weak		__nv_reservedSMEM_offset_0_alias
	.size		__nv_reservedSMEM_offset_0_alias, 0, 0
	.other		__nv_reservedSMEM_offset_0_alias,@"STO_CUDA_RESERVED_SHARED STV_DEFAULT"
__nv_reservedSMEM_offset_0_alias:
	.zero		0


//--------------------- .nv.global                --------------------------
	.section	.nv.global,"aw",@nobits
.nv.global:
	.type		_ZN40_INTERNAL_b22c405f_4_k_cu_2851196f_232424cute1_E,@object
	.size		_ZN40_INTERNAL_b22c405f_4_k_cu_2851196f_232424cute1_E,(_ZN40_INTERNAL_b22c405f_4_k_cu_2851196f_232424cuda3std3__45__cpo6cbeginE - _ZN40_INTERNAL_b22c405f_4_k_cu_2851196f_232424cute1_E)
_ZN40_INTERNAL_b22c405f_4_k_cu_2851196f_232424cute1_E:
	.zero		1
	.type		_ZN40_INTERNAL_b22c405f_4_k_cu_2851196f_232424cuda3std3__45__cpo6cbeginE,@object
	.size		_ZN40_INTERNAL_b22c405f_4_k_cu_2851196f_232424cuda3std3__45__cpo6cbeginE,(_ZN40_INTERNAL_b22c405f_4_k_cu_2851196f_232424cuda3std3__48in_placeE - _ZN40_INTERNAL_b22c405f_4_k_cu_2851196f_232424cuda3std3__45__cpo6cbeginE)
_ZN40_INTERNAL_b22c405f_4_k_cu_2851196f_232424cuda3std3__45__cpo6cbeginE:
	.zero		1
	.type		_ZN40_INTERNAL_b22c405f_4_k_cu_2851196f_232424cuda3std3__48in_placeE,@object
	.size		_ZN40_INTERNAL_b22c405f_4_k_cu_2851196f_232424cuda3std3__48in_placeE,(_ZN40_INTERNAL_b22c405f_4_k_cu_2851196f_232424cuda3std6ranges3__45__cpo9iter_moveE - _ZN40_INTERNAL_b22c405f_4_k_cu_2851196f_232424cuda3std3__48in_placeE)
_ZN40_INTERNAL_b22c405f_4_k_cu_2851196f_232424cuda3std3__48in_placeE:
	.zero		1
	.type		_ZN40_INTERNAL_b22c405f_4_k_cu_2851196f_232424cuda3std6ranges3__45__cpo9iter_moveE,@object
	.size		_ZN40_INTERNAL_b22c405f_4_k_cu_2851196f_232424cuda3std6ranges3__45__cpo9iter_moveE,(_ZN40_INTERNAL_b22c405f_4_k_cu_2851196f_232424cuda3std3__45__cpo5beginE - _ZN40_INTERNAL_b22c405f_4_k_cu_2851196f_232424cuda3std6ranges3__45__cpo9iter_moveE)
_ZN40_INTERNAL_b22c405f_4_k_cu_2851196f_232424cuda3std6ranges3__45__cpo9iter_moveE:
	.zero		1
	.type		_ZN40_INTERNAL_b22c405f_4_k_cu_2851196f_232424cuda3std3__45__cpo5beginE,@object
	.size		_ZN40_INTERNAL_b22c405f_4_k_cu_2851196f_232424cuda3std3__45__cpo5beginE,(_ZN40_INTERNAL_b22c405f_4_k_cu_2851196f_232424cuda3std3__442_GLOBAL__N__b22c405f_4_k_cu_2851196f_232426ignoreE - _ZN40_INTERNAL_b22c405f_4_k_cu_2851196f_232424cuda3std3__45__cpo5beginE)
_ZN40_INTERNAL_b22c405f_4_k_cu_2851196f_232424cuda3std3__45__cpo5beginE:
	.zero		1
	.type		_ZN40_INTERNAL_b22c405f_4_k_cu_2851196f_232424cuda3std3__442_GLOBAL__N__b22c405f_4_k_cu_2851196f_232426ignoreE,@object
	.size		_ZN40_INTERNAL_b22c405f_4_k_cu_2851196f_232424cuda3std3__442_GLOBAL__N__b22c405f_4_k_cu_2851196f_232426ignoreE,(_ZN40_INTERNAL_b22c405f_4_k_cu_2851196f_232424cute7productE - _ZN40_INTERNAL_b22c405f_4_k_cu_2851196f_232424cuda3std3__442_GLOBAL__N__b22c405f_4_k_cu_2851196f_232426ignoreE)
_ZN40_INTERNAL_b22c405f_4_k_cu_2851196f_232424cuda3std3__442_GLOBAL__N__b22c405f_4_k_cu_2851196f_232426ignoreE:
	.zero		1
	.type		_ZN40_INTERNAL_b22c405f_4_k_cu_2851196f_232424cute7productE,@object
	.size		_ZN40_INTERNAL_b22c405f_4_k_cu_2851196f_232424cute7productE,(_ZN40_INTERNAL_b22c405f_4_k_cu_2851196f_232424cuda3std3__45__cpo3endE - _ZN40_INTERNAL_b22c405f_4_k_cu_2851196f_232424cute7productE)
_ZN40_INTERNAL_b22c405f_4_k_cu_2851196f_232424cute7productE:
	.zero		1
	.type		_ZN40_INTERNAL_b22c405f_4_k_cu_2851196f_232424cuda3std3__45__cpo3endE,@object
	.size		_ZN40_INTERNAL_b22c405f_4_k_cu_2851196f_232424cuda3std3__45__cpo3endE,(_ZN40_INTERNAL_b22c405f_4_k_cu_2851196f_232424cuda3std3__419piecewise_constructE - _ZN40_INTERNAL_b22c405f_4_k_cu_2851196f_232424cuda3std3__45__cpo3endE)
_ZN40_INTERNAL_b22c405f_4_k_cu_2851196f_232424cuda3std3__45__cpo3endE:
	.zero		1
	.type		_ZN40_INTERNAL_b22c405f_4_k_cu_2851196f_232424cuda3std3__419piecewise_constructE,@object
	.size		_ZN40_INTERNAL_b22c405f_4_k_cu_2851196f_232424cuda3std3__419piecewise_constructE,(_ZN40_INTERNAL_b22c405f_4_k_cu_2851196f_232424cuda3std3__45__cpo4cendE - _ZN40_INTERNAL_b22c405f_4_k_cu_2851196f_232424cuda3std3__419piecewise_constructE)
_ZN40_INTERNAL_b22c405f_4_k_cu_2851196f_232424cuda3std3__419piecewise_constructE:
	.zero		1
	.type		_ZN40_INTERNAL_b22c405f_4_k_cu_2851196f_232424cuda3std3__45__cpo4cendE,@object
	.size		_ZN40_INTERNAL_b22c405f_4_k_cu_2851196f_232424cuda3std3__45__cpo4cendE,(_ZN40_INTERNAL_b22c405f_4_k_cu_2851196f_232424cuda3std6ranges3__45__cpo4swapE - _ZN40_INTERNAL_b22c405f_4_k_cu_2851196f_232424cuda3std3__45__cpo4cendE)
_ZN40_INTERNAL_b22c405f_4_k_cu_2851196f_232424cuda3std3__45__cpo4cendE:
	.zero		1
	.type		_ZN40_INTERNAL_b22c405f_4_k_cu_2851196f_232424cuda3std6ranges3__45__cpo4swapE,@object
	.size		_ZN40_INTERNAL_b22c405f_4_k_cu_2851196f_232424cuda3std6ranges3__45__cpo4swapE,(.L_7 - _ZN40_INTERNAL_b22c405f_4_k_cu_2851196f_232424cuda3std6ranges3__45__cpo4swapE)
_ZN40_INTERNAL_b22c405f_4_k_cu_2851196f_232424cuda3std6ranges3__45__cpo4swapE:
	.zero		1
.L_7:


//--------------------- .nv.constant0._ZN7cutlass13device_kernelINS_4gemm6kernel13GemmUniversalIN4cute5tupleIJiiiiEEENS1_10collective13CollectiveMmaINS1_37MainloopSm90TmaGmmaWarpSpecializedFP8ILi3ENS5_IJNS4_1CILi1EEESB_SB_EEENS1_35KernelTmaWarpSpecializedCooperativeEEENS5_IJNSA_ILi256EEENSA_ILi64EEENSA_ILi128EEEEEENS_12float_e5m2_tENS5_IJlSB_lEEESJ_SK_NS4_8TiledMMAINS4_8MMA_AtomIJNS4_4SM904GMMA30MMA_64x64x32_F32E5M2E5M2_SS_TNILNSO_7ScaleInE1ELSQ_1EEEEEENS4_6LayoutINS5_IJNSA_ILi2EEESB_SB_EEENS5_IJSB_NSA_ILi0EEESW_EEEEENS5_IJNS4_10UnderscoreESZ_SZ_EEEEENS4_13SM90_TMA_LOADENS4_14ComposedLayoutINS4_7SwizzleILi3ELi4ELi3EEENS4_18smem_ptr_flag_bitsILi8EEENST_INS5_IJNSA_ILi8EEESH_EEENS5_IJSH_SB_EEEEEEEvNS4_8identityES12_S1C_vS1D_EENS_8epilogue10collective6detail29Sm90TmaWarpSpecializedAdapterINS1G_15DefaultEpilogueISJ_SK_SK_NS1F_6thread17LinearCombinationISJ_Li1EffLNS1K_9ScaleType4KindE0ELNS_15FloatRoundStyleE2ESJ_EENS1_15EpilogueDefaultEEEEEvvEEEEvNT_6ParamsE --------------------------
	.section	.nv.constant0._ZN7cutlass13device_kernelINS_4gemm6kernel13GemmUniversalIN4cute5tupleIJiiiiEEENS1_10collective13CollectiveMmaINS1_37MainloopSm90TmaGmmaWarpSpecializedFP8ILi3ENS5_IJNS4_1CILi1EEESB_SB_EEENS1_35KernelTmaWarpSpecializedCooperativeEEENS5_IJNSA_ILi256EEENSA_ILi64EEENSA_ILi128EEEEEENS_12float_e5m2_tENS5_IJlSB_lEEESJ_SK_NS4_8TiledMMAINS4_8MMA_AtomIJNS4_4SM904GMMA30MMA_64x64x32_F32E5M2E5M2_SS_TNILNSO_7ScaleInE1ELSQ_1EEEEEENS4_6LayoutINS5_IJNSA_ILi2EEESB_SB_EEENS5_IJSB_NSA_ILi0EEESW_EEEEENS5_IJNS4_10UnderscoreESZ_SZ_EEEEENS4_13SM90_TMA_LOADENS4_14ComposedLayoutINS4_7SwizzleILi3ELi4ELi3EEENS4_18smem_ptr_flag_bitsILi8EEENST_INS5_IJNSA_ILi8EEESH_EEENS5_IJSH_SB_EEEEEEEvNS4_8identityES12_S1C_vS1D_EENS_8epilogue10collective6detail29Sm90TmaWarpSpecializedAdapterINS1G_15DefaultEpilogueISJ_SK_SK_NS1F_6thread17LinearCombinationISJ_Li1EffLNS1K_9ScaleType4KindE0ELNS_15FloatRoundStyleE2ESJ_EENS1_15EpilogueDefaultEEEEEvvEEEEvNT_6ParamsE,"a",@progbits
	.sectionflags	@""
	.align	4
.nv.constant0._ZN7cutlass13device_kernelINS_4gemm6kernel13GemmUniversalIN4cute5tupleIJiiiiEEENS1_10collective13CollectiveMmaINS1_37MainloopSm90TmaGmmaWarpSpecializedFP8ILi3ENS5_IJNS4_1CILi1EEESB_SB_EEENS1_35KernelTmaWarpSpecializedCooperativeEEENS5_IJNSA_ILi256EEENSA_ILi64EEENSA_ILi128EEEEEENS_12float_e5m2_tENS5_IJlSB_lEEESJ_SK_NS4_8TiledMMAINS4_8MMA_AtomIJNS4_4SM904GMMA30MMA_64x64x32_F32E5M2E5M2_SS_TNILNSO_7ScaleInE1ELSQ_1EEEEEENS4_6LayoutINS5_IJNSA_ILi2EEESB_SB_EEENS5_IJSB_NSA_ILi0EEESW_EEEEENS5_IJNS4_10UnderscoreESZ_SZ_EEEEENS4_13SM90_TMA_LOADENS4_14ComposedLayoutINS4_7SwizzleILi3ELi4ELi3EEENS4_18smem_ptr_flag_bitsILi8EEENST_INS5_IJNSA_ILi8EEESH_EEENS5_IJSH_SB_EEEEEEEvNS4_8identityES12_S1C_vS1D_EENS_8epilogue10collective6detail29Sm90TmaWarpSpecializedAdapterINS1G_15DefaultEpilogueISJ_SK_SK_NS1F_6thread17LinearCombinationISJ_Li1EffLNS1K_9ScaleType4KindE0ELNS_15FloatRoundStyleE2ESJ_EENS1_15EpilogueDefaultEEEEEvvEEEEvNT_6ParamsE:
	.zero		1664


//--------------------- SYMBOLS --------------------------

	.type		.nv.reservedSmem.offset0,@object
	.size		.nv.reservedSmem.offset0,0x4
